//
// Generated by NVIDIA NVVM Compiler
//
// Compiler Build ID: CL-36424714
// Cuda compilation tools, release 13.0, V13.0.88
// Based on NVVM 20.0.0
//

.version 9.0
.target sm_100
.address_size 64

	// .globl	_Z6evolveP10IndividualS0_
.global .align 4 .b8 precalc_xorwow_matrix[102400];
.global .align 4 .b8 precalc_xorwow_offset_matrix[102400];
.global .align 4 .b8 mrg32k3aM1[2304];
.global .align 4 .b8 mrg32k3aM2[2304];
.global .align 4 .b8 mrg32k3aM1SubSeq[2016];
.global .align 4 .b8 mrg32k3aM2SubSeq[2016];
.global .align 4 .b8 mrg32k3aM1Seq[2304];
.global .align 4 .b8 mrg32k3aM2Seq[2304];
.const .align 8 .b8 __cr_lgamma_table[72];
// _ZZ6evolveP10IndividualS0_E6oldPop has been demoted
// _ZZ6evolveP10IndividualS0_E6newPop has been demoted

.visible .entry _Z6evolveP10IndividualS0_(
	.param .u64 .ptr .align 1 _Z6evolveP10IndividualS0__param_0,
	.param .u64 .ptr .align 1 _Z6evolveP10IndividualS0__param_1
)
{
	.local .align 8 .b8 	__local_depot0[48];
	.reg .b64 	%SP;
	.reg .b64 	%SPL;
	.reg .pred 	%p<375>;
	.reg .b32 	%r<7146>;
	.reg .b32 	%f<9>;
	.reg .b64 	%rd<146>;
	.reg .b64 	%fd<30>;
	// demoted variable
	.shared .align 8 .b8 _ZZ6evolveP10IndividualS0_E6oldPop[4096];
	// demoted variable
	.shared .align 8 .b8 _ZZ6evolveP10IndividualS0_E6newPop[4096];
	mov.u64 	%SPL, __local_depot0;
	ld.param.u64 	%rd50, [_Z6evolveP10IndividualS0__param_0];
	ld.param.u64 	%rd49, [_Z6evolveP10IndividualS0__param_1];
	cvta.to.global.u64 	%rd51, %rd49;
	cvta.to.global.u64 	%rd52, %rd50;
	add.u64 	%rd1, %SPL, 0;
	add.u64 	%rd2, %SPL, 0;
	add.u64 	%rd3, %SPL, 0;
	mov.u32 	%r3233, %tid.x;
	shl.b32 	%r3234, %r3233, 4;
	mov.u32 	%r3235, _ZZ6evolveP10IndividualS0_E6oldPop;
	add.s32 	%r1, %r3235, %r3234;
	mov.u32 	%r3236, %ctaid.x;
	mov.u32 	%r3237, %ntid.x;
	mul.lo.s32 	%r3238, %r3236, %r3237;
	add.s32 	%r3239, %r3238, %r3233;
	mul.wide.u32 	%rd56, %r3239, 16;
	add.s64 	%rd4, %rd52, %rd56;
	ld.global.f64 	%fd29, [%rd4];
	ld.global.f64 	%fd5, [%rd4+8];
	st.shared.f64 	[%r1], %fd29;
	st.shared.f64 	[%r1+8], %fd5;
	mul.wide.u32 	%rd57, %r3236, 16;
	add.s64 	%rd58, %rd51, %rd57;
	ld.shared.f64 	%fd6, [_ZZ6evolveP10IndividualS0_E6oldPop];
	ld.shared.f64 	%fd7, [_ZZ6evolveP10IndividualS0_E6oldPop+8];
	st.global.f64 	[%rd58], %fd6;
	st.global.f64 	[%rd58+8], %fd7;
	cvt.u64.u32 	%rd5, %r3238;
	cvt.u64.u32 	%rd6, %r3233;
	mul.lo.s32 	%r2, %r3233, 362437;
	add.s32 	%r3240, %r3236, 1;
	mul.hi.u32 	%r3241, %r3240, -1840700269;
	shr.u32 	%r3242, %r3241, 2;
	mul.lo.s32 	%r3243, %r3242, 7;
	sub.s32 	%r3, %r3240, %r3243;
	mov.b32 	%r5447, 0;
$L__BB0_1:
	cvt.u32.u64 	%r3244, %rd5;
	setp.eq.s32 	%p1, %r3244, 0;
	mul.f64 	%fd8, %fd29, %fd29;
	mov.f64 	%fd9, 0d4000000000000000;
	sub.f64 	%fd10, %fd9, %fd8;
	abs.f64 	%fd11, %fd10;
	neg.f64 	%fd12, %fd11;
	st.shared.f64 	[%r1+8], %fd12;
	// begin inline asm
	mov.u64 	%rd59, %clock64;
	// end inline asm
	shl.b64 	%rd60, %rd59, 32;
	shr.s64 	%rd61, %rd60, 63;
	cvt.u32.u64 	%r3245, %rd59;
	xor.b32  	%r3246, %r3245, -1429050551;
	mul.lo.s32 	%r3247, %r3246, 1099087573;
	cvt.u32.u64 	%r3248, %rd61;
	xor.b32  	%r3249, %r3248, -136515619;
	mul.lo.s32 	%r3250, %r3249, -1703105765;
	add.s32 	%r3251, %r3247, %r3250;
	add.s32 	%r5, %r3251, 6615241;
	add.s32 	%r5750, %r3247, 123456789;
	st.local.v2.u32 	[%rd3], {%r5, %r5750};
	xor.b32  	%r3252, %r3247, 362436069;
	add.s32 	%r3253, %r3250, 521288629;
	st.local.v2.u32 	[%rd3+8], {%r3252, %r3253};
	xor.b32  	%r3254, %r3250, 88675123;
	add.s32 	%r5746, %r3247, 5783321;
	st.local.v2.u32 	[%rd3+16], {%r3254, %r5746};
	@%p1 bra 	$L__BB0_116;
	mov.b32 	%r5452, 0;
	mov.u64 	%rd140, %rd5;
$L__BB0_3:
	mov.u64 	%rd7, %rd140;
	and.b64  	%rd8, %rd7, 3;
	setp.eq.s64 	%p2, %rd8, 0;
	@%p2 bra 	$L__BB0_115;
	mul.wide.u32 	%rd62, %r5452, 3200;
	mov.u64 	%rd63, precalc_xorwow_matrix;
	add.s64 	%rd9, %rd63, %rd62;
	mov.b32 	%r5746, 0;
	mov.u32 	%r5466, %r5746;
	mov.u32 	%r5467, %r5746;
	mov.u32 	%r5468, %r5746;
	mov.u32 	%r5750, %r5746;
	mov.u32 	%r5458, %r5746;
$L__BB0_5:
	mul.wide.u32 	%rd64, %r5458, 4;
	add.s64 	%rd65, %rd3, %rd64;
	ld.local.u32 	%r19, [%rd65+4];
	shl.b32 	%r20, %r5458, 5;
	mov.b32 	%r5464, 0;
$L__BB0_6:
	.pragma "nounroll";
	shr.u32 	%r3258, %r19, %r5464;
	and.b32  	%r3259, %r3258, 1;
	setp.eq.b32 	%p3, %r3259, 1;
	not.pred 	%p4, %p3;
	add.s32 	%r3260, %r20, %r5464;
	mul.lo.s32 	%r3261, %r3260, 5;
	mul.wide.u32 	%rd66, %r3261, 4;
	add.s64 	%rd10, %rd9, %rd66;
	@%p4 bra 	$L__BB0_8;
	ld.global.u32 	%r3262, [%rd10];
	xor.b32  	%r5750, %r5750, %r3262;
	ld.global.u32 	%r3263, [%rd10+4];
	xor.b32  	%r5468, %r5468, %r3263;
	ld.global.u32 	%r3264, [%rd10+8];
	xor.b32  	%r5467, %r5467, %r3264;
	ld.global.u32 	%r3265, [%rd10+12];
	xor.b32  	%r5466, %r5466, %r3265;
	ld.global.u32 	%r3266, [%rd10+16];
	xor.b32  	%r5746, %r5746, %r3266;
$L__BB0_8:
	and.b32  	%r3268, %r3258, 2;
	setp.eq.s32 	%p5, %r3268, 0;
	@%p5 bra 	$L__BB0_10;
	ld.global.u32 	%r3269, [%rd10+20];
	xor.b32  	%r5750, %r5750, %r3269;
	ld.global.u32 	%r3270, [%rd10+24];
	xor.b32  	%r5468, %r5468, %r3270;
	ld.global.u32 	%r3271, [%rd10+28];
	xor.b32  	%r5467, %r5467, %r3271;
	ld.global.u32 	%r3272, [%rd10+32];
	xor.b32  	%r5466, %r5466, %r3272;
	ld.global.u32 	%r3273, [%rd10+36];
	xor.b32  	%r5746, %r5746, %r3273;
$L__BB0_10:
	and.b32  	%r3275, %r3258, 4;
	setp.eq.s32 	%p6, %r3275, 0;
	@%p6 bra 	$L__BB0_12;
	ld.global.u32 	%r3276, [%rd10+40];
	xor.b32  	%r5750, %r5750, %r3276;
	ld.global.u32 	%r3277, [%rd10+44];
	xor.b32  	%r5468, %r5468, %r3277;
	ld.global.u32 	%r3278, [%rd10+48];
	xor.b32  	%r5467, %r5467, %r3278;
	ld.global.u32 	%r3279, [%rd10+52];
	xor.b32  	%r5466, %r5466, %r3279;
	ld.global.u32 	%r3280, [%rd10+56];
	xor.b32  	%r5746, %r5746, %r3280;
$L__BB0_12:
	and.b32  	%r3282, %r3258, 8;
	setp.eq.s32 	%p7, %r3282, 0;
	@%p7 bra 	$L__BB0_14;
	ld.global.u32 	%r3283, [%rd10+60];
	xor.b32  	%r5750, %r5750, %r3283;
	ld.global.u32 	%r3284, [%rd10+64];
	xor.b32  	%r5468, %r5468, %r3284;
	ld.global.u32 	%r3285, [%rd10+68];
	xor.b32  	%r5467, %r5467, %r3285;
	ld.global.u32 	%r3286, [%rd10+72];
	xor.b32  	%r5466, %r5466, %r3286;
	ld.global.u32 	%r3287, [%rd10+76];
	xor.b32  	%r5746, %r5746, %r3287;
$L__BB0_14:
	and.b32  	%r3289, %r3258, 16;
	setp.eq.s32 	%p8, %r3289, 0;
	@%p8 bra 	$L__BB0_16;
	ld.global.u32 	%r3290, [%rd10+80];
	xor.b32  	%r5750, %r5750, %r3290;
	ld.global.u32 	%r3291, [%rd10+84];
	xor.b32  	%r5468, %r5468, %r3291;
	ld.global.u32 	%r3292, [%rd10+88];
	xor.b32  	%r5467, %r5467, %r3292;
	ld.global.u32 	%r3293, [%rd10+92];
	xor.b32  	%r5466, %r5466, %r3293;
	ld.global.u32 	%r3294, [%rd10+96];
	xor.b32  	%r5746, %r5746, %r3294;
$L__BB0_16:
	and.b32  	%r3296, %r3258, 32;
	setp.eq.s32 	%p9, %r3296, 0;
	@%p9 bra 	$L__BB0_18;
	ld.global.u32 	%r3297, [%rd10+100];
	xor.b32  	%r5750, %r5750, %r3297;
	ld.global.u32 	%r3298, [%rd10+104];
	xor.b32  	%r5468, %r5468, %r3298;
	ld.global.u32 	%r3299, [%rd10+108];
	xor.b32  	%r5467, %r5467, %r3299;
	ld.global.u32 	%r3300, [%rd10+112];
	xor.b32  	%r5466, %r5466, %r3300;
	ld.global.u32 	%r3301, [%rd10+116];
	xor.b32  	%r5746, %r5746, %r3301;
$L__BB0_18:
	and.b32  	%r3303, %r3258, 64;
	setp.eq.s32 	%p10, %r3303, 0;
	@%p10 bra 	$L__BB0_20;
	ld.global.u32 	%r3304, [%rd10+120];
	xor.b32  	%r5750, %r5750, %r3304;
	ld.global.u32 	%r3305, [%rd10+124];
	xor.b32  	%r5468, %r5468, %r3305;
	ld.global.u32 	%r3306, [%rd10+128];
	xor.b32  	%r5467, %r5467, %r3306;
	ld.global.u32 	%r3307, [%rd10+132];
	xor.b32  	%r5466, %r5466, %r3307;
	ld.global.u32 	%r3308, [%rd10+136];
	xor.b32  	%r5746, %r5746, %r3308;
$L__BB0_20:
	and.b32  	%r3310, %r3258, 128;
	setp.eq.s32 	%p11, %r3310, 0;
	@%p11 bra 	$L__BB0_22;
	ld.global.u32 	%r3311, [%rd10+140];
	xor.b32  	%r5750, %r5750, %r3311;
	ld.global.u32 	%r3312, [%rd10+144];
	xor.b32  	%r5468, %r5468, %r3312;
	ld.global.u32 	%r3313, [%rd10+148];
	xor.b32  	%r5467, %r5467, %r3313;
	ld.global.u32 	%r3314, [%rd10+152];
	xor.b32  	%r5466, %r5466, %r3314;
	ld.global.u32 	%r3315, [%rd10+156];
	xor.b32  	%r5746, %r5746, %r3315;
$L__BB0_22:
	and.b32  	%r3317, %r3258, 256;
	setp.eq.s32 	%p12, %r3317, 0;
	@%p12 bra 	$L__BB0_24;
	ld.global.u32 	%r3318, [%rd10+160];
	xor.b32  	%r5750, %r5750, %r3318;
	ld.global.u32 	%r3319, [%rd10+164];
	xor.b32  	%r5468, %r5468, %r3319;
	ld.global.u32 	%r3320, [%rd10+168];
	xor.b32  	%r5467, %r5467, %r3320;
	ld.global.u32 	%r3321, [%rd10+172];
	xor.b32  	%r5466, %r5466, %r3321;
	ld.global.u32 	%r3322, [%rd10+176];
	xor.b32  	%r5746, %r5746, %r3322;
$L__BB0_24:
	and.b32  	%r3324, %r3258, 512;
	setp.eq.s32 	%p13, %r3324, 0;
	@%p13 bra 	$L__BB0_26;
	ld.global.u32 	%r3325, [%rd10+180];
	xor.b32  	%r5750, %r5750, %r3325;
	ld.global.u32 	%r3326, [%rd10+184];
	xor.b32  	%r5468, %r5468, %r3326;
	ld.global.u32 	%r3327, [%rd10+188];
	xor.b32  	%r5467, %r5467, %r3327;
	ld.global.u32 	%r3328, [%rd10+192];
	xor.b32  	%r5466, %r5466, %r3328;
	ld.global.u32 	%r3329, [%rd10+196];
	xor.b32  	%r5746, %r5746, %r3329;
$L__BB0_26:
	and.b32  	%r3331, %r3258, 1024;
	setp.eq.s32 	%p14, %r3331, 0;
	@%p14 bra 	$L__BB0_28;
	ld.global.u32 	%r3332, [%rd10+200];
	xor.b32  	%r5750, %r5750, %r3332;
	ld.global.u32 	%r3333, [%rd10+204];
	xor.b32  	%r5468, %r5468, %r3333;
	ld.global.u32 	%r3334, [%rd10+208];
	xor.b32  	%r5467, %r5467, %r3334;
	ld.global.u32 	%r3335, [%rd10+212];
	xor.b32  	%r5466, %r5466, %r3335;
	ld.global.u32 	%r3336, [%rd10+216];
	xor.b32  	%r5746, %r5746, %r3336;
$L__BB0_28:
	and.b32  	%r3338, %r3258, 2048;
	setp.eq.s32 	%p15, %r3338, 0;
	@%p15 bra 	$L__BB0_30;
	ld.global.u32 	%r3339, [%rd10+220];
	xor.b32  	%r5750, %r5750, %r3339;
	ld.global.u32 	%r3340, [%rd10+224];
	xor.b32  	%r5468, %r5468, %r3340;
	ld.global.u32 	%r3341, [%rd10+228];
	xor.b32  	%r5467, %r5467, %r3341;
	ld.global.u32 	%r3342, [%rd10+232];
	xor.b32  	%r5466, %r5466, %r3342;
	ld.global.u32 	%r3343, [%rd10+236];
	xor.b32  	%r5746, %r5746, %r3343;
$L__BB0_30:
	and.b32  	%r3345, %r3258, 4096;
	setp.eq.s32 	%p16, %r3345, 0;
	@%p16 bra 	$L__BB0_32;
	ld.global.u32 	%r3346, [%rd10+240];
	xor.b32  	%r5750, %r5750, %r3346;
	ld.global.u32 	%r3347, [%rd10+244];
	xor.b32  	%r5468, %r5468, %r3347;
	ld.global.u32 	%r3348, [%rd10+248];
	xor.b32  	%r5467, %r5467, %r3348;
	ld.global.u32 	%r3349, [%rd10+252];
	xor.b32  	%r5466, %r5466, %r3349;
	ld.global.u32 	%r3350, [%rd10+256];
	xor.b32  	%r5746, %r5746, %r3350;
$L__BB0_32:
	and.b32  	%r3352, %r3258, 8192;
	setp.eq.s32 	%p17, %r3352, 0;
	@%p17 bra 	$L__BB0_34;
	ld.global.u32 	%r3353, [%rd10+260];
	xor.b32  	%r5750, %r5750, %r3353;
	ld.global.u32 	%r3354, [%rd10+264];
	xor.b32  	%r5468, %r5468, %r3354;
	ld.global.u32 	%r3355, [%rd10+268];
	xor.b32  	%r5467, %r5467, %r3355;
	ld.global.u32 	%r3356, [%rd10+272];
	xor.b32  	%r5466, %r5466, %r3356;
	ld.global.u32 	%r3357, [%rd10+276];
	xor.b32  	%r5746, %r5746, %r3357;
$L__BB0_34:
	and.b32  	%r3359, %r3258, 16384;
	setp.eq.s32 	%p18, %r3359, 0;
	@%p18 bra 	$L__BB0_36;
	ld.global.u32 	%r3360, [%rd10+280];
	xor.b32  	%r5750, %r5750, %r3360;
	ld.global.u32 	%r3361, [%rd10+284];
	xor.b32  	%r5468, %r5468, %r3361;
	ld.global.u32 	%r3362, [%rd10+288];
	xor.b32  	%r5467, %r5467, %r3362;
	ld.global.u32 	%r3363, [%rd10+292];
	xor.b32  	%r5466, %r5466, %r3363;
	ld.global.u32 	%r3364, [%rd10+296];
	xor.b32  	%r5746, %r5746, %r3364;
$L__BB0_36:
	and.b32  	%r3366, %r3258, 32768;
	setp.eq.s32 	%p19, %r3366, 0;
	@%p19 bra 	$L__BB0_38;
	ld.global.u32 	%r3367, [%rd10+300];
	xor.b32  	%r5750, %r5750, %r3367;
	ld.global.u32 	%r3368, [%rd10+304];
	xor.b32  	%r5468, %r5468, %r3368;
	ld.global.u32 	%r3369, [%rd10+308];
	xor.b32  	%r5467, %r5467, %r3369;
	ld.global.u32 	%r3370, [%rd10+312];
	xor.b32  	%r5466, %r5466, %r3370;
	ld.global.u32 	%r3371, [%rd10+316];
	xor.b32  	%r5746, %r5746, %r3371;
$L__BB0_38:
	add.s32 	%r5464, %r5464, 16;
	setp.ne.s32 	%p20, %r5464, 32;
	@%p20 bra 	$L__BB0_6;
	mad.lo.s32 	%r3372, %r5458, -31, %r20;
	add.s32 	%r5458, %r3372, 1;
	setp.ne.s32 	%p21, %r5458, 5;
	@%p21 bra 	$L__BB0_5;
	st.local.u32 	[%rd3+4], %r5750;
	st.local.v2.u32 	[%rd3+8], {%r5468, %r5467};
	st.local.v2.u32 	[%rd3+16], {%r5466, %r5746};
	setp.eq.s64 	%p22, %rd8, 1;
	@%p22 bra 	$L__BB0_115;
	mov.b32 	%r5746, 0;
	mov.u32 	%r5558, %r5746;
	mov.u32 	%r5559, %r5746;
	mov.u32 	%r5560, %r5746;
	mov.u32 	%r5750, %r5746;
	mov.u32 	%r5550, %r5746;
$L__BB0_42:
	mul.wide.u32 	%rd67, %r5550, 4;
	add.s64 	%rd68, %rd3, %rd67;
	ld.local.u32 	%r195, [%rd68+4];
	shl.b32 	%r196, %r5550, 5;
	mov.b32 	%r5556, 0;
$L__BB0_43:
	.pragma "nounroll";
	shr.u32 	%r3375, %r195, %r5556;
	and.b32  	%r3376, %r3375, 1;
	setp.eq.b32 	%p23, %r3376, 1;
	not.pred 	%p24, %p23;
	add.s32 	%r3377, %r196, %r5556;
	mul.lo.s32 	%r3378, %r3377, 5;
	mul.wide.u32 	%rd69, %r3378, 4;
	add.s64 	%rd11, %rd9, %rd69;
	@%p24 bra 	$L__BB0_45;
	ld.global.u32 	%r3379, [%rd11];
	xor.b32  	%r5750, %r5750, %r3379;
	ld.global.u32 	%r3380, [%rd11+4];
	xor.b32  	%r5560, %r5560, %r3380;
	ld.global.u32 	%r3381, [%rd11+8];
	xor.b32  	%r5559, %r5559, %r3381;
	ld.global.u32 	%r3382, [%rd11+12];
	xor.b32  	%r5558, %r5558, %r3382;
	ld.global.u32 	%r3383, [%rd11+16];
	xor.b32  	%r5746, %r5746, %r3383;
$L__BB0_45:
	and.b32  	%r3385, %r3375, 2;
	setp.eq.s32 	%p25, %r3385, 0;
	@%p25 bra 	$L__BB0_47;
	ld.global.u32 	%r3386, [%rd11+20];
	xor.b32  	%r5750, %r5750, %r3386;
	ld.global.u32 	%r3387, [%rd11+24];
	xor.b32  	%r5560, %r5560, %r3387;
	ld.global.u32 	%r3388, [%rd11+28];
	xor.b32  	%r5559, %r5559, %r3388;
	ld.global.u32 	%r3389, [%rd11+32];
	xor.b32  	%r5558, %r5558, %r3389;
	ld.global.u32 	%r3390, [%rd11+36];
	xor.b32  	%r5746, %r5746, %r3390;
$L__BB0_47:
	and.b32  	%r3392, %r3375, 4;
	setp.eq.s32 	%p26, %r3392, 0;
	@%p26 bra 	$L__BB0_49;
	ld.global.u32 	%r3393, [%rd11+40];
	xor.b32  	%r5750, %r5750, %r3393;
	ld.global.u32 	%r3394, [%rd11+44];
	xor.b32  	%r5560, %r5560, %r3394;
	ld.global.u32 	%r3395, [%rd11+48];
	xor.b32  	%r5559, %r5559, %r3395;
	ld.global.u32 	%r3396, [%rd11+52];
	xor.b32  	%r5558, %r5558, %r3396;
	ld.global.u32 	%r3397, [%rd11+56];
	xor.b32  	%r5746, %r5746, %r3397;
$L__BB0_49:
	and.b32  	%r3399, %r3375, 8;
	setp.eq.s32 	%p27, %r3399, 0;
	@%p27 bra 	$L__BB0_51;
	ld.global.u32 	%r3400, [%rd11+60];
	xor.b32  	%r5750, %r5750, %r3400;
	ld.global.u32 	%r3401, [%rd11+64];
	xor.b32  	%r5560, %r5560, %r3401;
	ld.global.u32 	%r3402, [%rd11+68];
	xor.b32  	%r5559, %r5559, %r3402;
	ld.global.u32 	%r3403, [%rd11+72];
	xor.b32  	%r5558, %r5558, %r3403;
	ld.global.u32 	%r3404, [%rd11+76];
	xor.b32  	%r5746, %r5746, %r3404;
$L__BB0_51:
	and.b32  	%r3406, %r3375, 16;
	setp.eq.s32 	%p28, %r3406, 0;
	@%p28 bra 	$L__BB0_53;
	ld.global.u32 	%r3407, [%rd11+80];
	xor.b32  	%r5750, %r5750, %r3407;
	ld.global.u32 	%r3408, [%rd11+84];
	xor.b32  	%r5560, %r5560, %r3408;
	ld.global.u32 	%r3409, [%rd11+88];
	xor.b32  	%r5559, %r5559, %r3409;
	ld.global.u32 	%r3410, [%rd11+92];
	xor.b32  	%r5558, %r5558, %r3410;
	ld.global.u32 	%r3411, [%rd11+96];
	xor.b32  	%r5746, %r5746, %r3411;
$L__BB0_53:
	and.b32  	%r3413, %r3375, 32;
	setp.eq.s32 	%p29, %r3413, 0;
	@%p29 bra 	$L__BB0_55;
	ld.global.u32 	%r3414, [%rd11+100];
	xor.b32  	%r5750, %r5750, %r3414;
	ld.global.u32 	%r3415, [%rd11+104];
	xor.b32  	%r5560, %r5560, %r3415;
	ld.global.u32 	%r3416, [%rd11+108];
	xor.b32  	%r5559, %r5559, %r3416;
	ld.global.u32 	%r3417, [%rd11+112];
	xor.b32  	%r5558, %r5558, %r3417;
	ld.global.u32 	%r3418, [%rd11+116];
	xor.b32  	%r5746, %r5746, %r3418;
$L__BB0_55:
	and.b32  	%r3420, %r3375, 64;
	setp.eq.s32 	%p30, %r3420, 0;
	@%p30 bra 	$L__BB0_57;
	ld.global.u32 	%r3421, [%rd11+120];
	xor.b32  	%r5750, %r5750, %r3421;
	ld.global.u32 	%r3422, [%rd11+124];
	xor.b32  	%r5560, %r5560, %r3422;
	ld.global.u32 	%r3423, [%rd11+128];
	xor.b32  	%r5559, %r5559, %r3423;
	ld.global.u32 	%r3424, [%rd11+132];
	xor.b32  	%r5558, %r5558, %r3424;
	ld.global.u32 	%r3425, [%rd11+136];
	xor.b32  	%r5746, %r5746, %r3425;
$L__BB0_57:
	and.b32  	%r3427, %r3375, 128;
	setp.eq.s32 	%p31, %r3427, 0;
	@%p31 bra 	$L__BB0_59;
	ld.global.u32 	%r3428, [%rd11+140];
	xor.b32  	%r5750, %r5750, %r3428;
	ld.global.u32 	%r3429, [%rd11+144];
	xor.b32  	%r5560, %r5560, %r3429;
	ld.global.u32 	%r3430, [%rd11+148];
	xor.b32  	%r5559, %r5559, %r3430;
	ld.global.u32 	%r3431, [%rd11+152];
	xor.b32  	%r5558, %r5558, %r3431;
	ld.global.u32 	%r3432, [%rd11+156];
	xor.b32  	%r5746, %r5746, %r3432;
$L__BB0_59:
	and.b32  	%r3434, %r3375, 256;
	setp.eq.s32 	%p32, %r3434, 0;
	@%p32 bra 	$L__BB0_61;
	ld.global.u32 	%r3435, [%rd11+160];
	xor.b32  	%r5750, %r5750, %r3435;
	ld.global.u32 	%r3436, [%rd11+164];
	xor.b32  	%r5560, %r5560, %r3436;
	ld.global.u32 	%r3437, [%rd11+168];
	xor.b32  	%r5559, %r5559, %r3437;
	ld.global.u32 	%r3438, [%rd11+172];
	xor.b32  	%r5558, %r5558, %r3438;
	ld.global.u32 	%r3439, [%rd11+176];
	xor.b32  	%r5746, %r5746, %r3439;
$L__BB0_61:
	and.b32  	%r3441, %r3375, 512;
	setp.eq.s32 	%p33, %r3441, 0;
	@%p33 bra 	$L__BB0_63;
	ld.global.u32 	%r3442, [%rd11+180];
	xor.b32  	%r5750, %r5750, %r3442;
	ld.global.u32 	%r3443, [%rd11+184];
	xor.b32  	%r5560, %r5560, %r3443;
	ld.global.u32 	%r3444, [%rd11+188];
	xor.b32  	%r5559, %r5559, %r3444;
	ld.global.u32 	%r3445, [%rd11+192];
	xor.b32  	%r5558, %r5558, %r3445;
	ld.global.u32 	%r3446, [%rd11+196];
	xor.b32  	%r5746, %r5746, %r3446;
$L__BB0_63:
	and.b32  	%r3448, %r3375, 1024;
	setp.eq.s32 	%p34, %r3448, 0;
	@%p34 bra 	$L__BB0_65;
	ld.global.u32 	%r3449, [%rd11+200];
	xor.b32  	%r5750, %r5750, %r3449;
	ld.global.u32 	%r3450, [%rd11+204];
	xor.b32  	%r5560, %r5560, %r3450;
	ld.global.u32 	%r3451, [%rd11+208];
	xor.b32  	%r5559, %r5559, %r3451;
	ld.global.u32 	%r3452, [%rd11+212];
	xor.b32  	%r5558, %r5558, %r3452;
	ld.global.u32 	%r3453, [%rd11+216];
	xor.b32  	%r5746, %r5746, %r3453;
$L__BB0_65:
	and.b32  	%r3455, %r3375, 2048;
	setp.eq.s32 	%p35, %r3455, 0;
	@%p35 bra 	$L__BB0_67;
	ld.global.u32 	%r3456, [%rd11+220];
	xor.b32  	%r5750, %r5750, %r3456;
	ld.global.u32 	%r3457, [%rd11+224];
	xor.b32  	%r5560, %r5560, %r3457;
	ld.global.u32 	%r3458, [%rd11+228];
	xor.b32  	%r5559, %r5559, %r3458;
	ld.global.u32 	%r3459, [%rd11+232];
	xor.b32  	%r5558, %r5558, %r3459;
	ld.global.u32 	%r3460, [%rd11+236];
	xor.b32  	%r5746, %r5746, %r3460;
$L__BB0_67:
	and.b32  	%r3462, %r3375, 4096;
	setp.eq.s32 	%p36, %r3462, 0;
	@%p36 bra 	$L__BB0_69;
	ld.global.u32 	%r3463, [%rd11+240];
	xor.b32  	%r5750, %r5750, %r3463;
	ld.global.u32 	%r3464, [%rd11+244];
	xor.b32  	%r5560, %r5560, %r3464;
	ld.global.u32 	%r3465, [%rd11+248];
	xor.b32  	%r5559, %r5559, %r3465;
	ld.global.u32 	%r3466, [%rd11+252];
	xor.b32  	%r5558, %r5558, %r3466;
	ld.global.u32 	%r3467, [%rd11+256];
	xor.b32  	%r5746, %r5746, %r3467;
$L__BB0_69:
	and.b32  	%r3469, %r3375, 8192;
	setp.eq.s32 	%p37, %r3469, 0;
	@%p37 bra 	$L__BB0_71;
	ld.global.u32 	%r3470, [%rd11+260];
	xor.b32  	%r5750, %r5750, %r3470;
	ld.global.u32 	%r3471, [%rd11+264];
	xor.b32  	%r5560, %r5560, %r3471;
	ld.global.u32 	%r3472, [%rd11+268];
	xor.b32  	%r5559, %r5559, %r3472;
	ld.global.u32 	%r3473, [%rd11+272];
	xor.b32  	%r5558, %r5558, %r3473;
	ld.global.u32 	%r3474, [%rd11+276];
	xor.b32  	%r5746, %r5746, %r3474;
$L__BB0_71:
	and.b32  	%r3476, %r3375, 16384;
	setp.eq.s32 	%p38, %r3476, 0;
	@%p38 bra 	$L__BB0_73;
	ld.global.u32 	%r3477, [%rd11+280];
	xor.b32  	%r5750, %r5750, %r3477;
	ld.global.u32 	%r3478, [%rd11+284];
	xor.b32  	%r5560, %r5560, %r3478;
	ld.global.u32 	%r3479, [%rd11+288];
	xor.b32  	%r5559, %r5559, %r3479;
	ld.global.u32 	%r3480, [%rd11+292];
	xor.b32  	%r5558, %r5558, %r3480;
	ld.global.u32 	%r3481, [%rd11+296];
	xor.b32  	%r5746, %r5746, %r3481;
$L__BB0_73:
	and.b32  	%r3483, %r3375, 32768;
	setp.eq.s32 	%p39, %r3483, 0;
	@%p39 bra 	$L__BB0_75;
	ld.global.u32 	%r3484, [%rd11+300];
	xor.b32  	%r5750, %r5750, %r3484;
	ld.global.u32 	%r3485, [%rd11+304];
	xor.b32  	%r5560, %r5560, %r3485;
	ld.global.u32 	%r3486, [%rd11+308];
	xor.b32  	%r5559, %r5559, %r3486;
	ld.global.u32 	%r3487, [%rd11+312];
	xor.b32  	%r5558, %r5558, %r3487;
	ld.global.u32 	%r3488, [%rd11+316];
	xor.b32  	%r5746, %r5746, %r3488;
$L__BB0_75:
	add.s32 	%r5556, %r5556, 16;
	setp.ne.s32 	%p40, %r5556, 32;
	@%p40 bra 	$L__BB0_43;
	mad.lo.s32 	%r3489, %r5550, -31, %r196;
	add.s32 	%r5550, %r3489, 1;
	setp.ne.s32 	%p41, %r5550, 5;
	@%p41 bra 	$L__BB0_42;
	st.local.u32 	[%rd3+4], %r5750;
	st.local.v2.u32 	[%rd3+8], {%r5560, %r5559};
	st.local.v2.u32 	[%rd3+16], {%r5558, %r5746};
	setp.ne.s64 	%p42, %rd8, 3;
	@%p42 bra 	$L__BB0_115;
	mov.b32 	%r5746, 0;
	mov.u32 	%r5650, %r5746;
	mov.u32 	%r5651, %r5746;
	mov.u32 	%r5652, %r5746;
	mov.u32 	%r5750, %r5746;
	mov.u32 	%r5642, %r5746;
$L__BB0_79:
	mul.wide.u32 	%rd70, %r5642, 4;
	add.s64 	%rd71, %rd3, %rd70;
	ld.local.u32 	%r371, [%rd71+4];
	shl.b32 	%r372, %r5642, 5;
	mov.b32 	%r5648, 0;
$L__BB0_80:
	.pragma "nounroll";
	shr.u32 	%r3492, %r371, %r5648;
	and.b32  	%r3493, %r3492, 1;
	setp.eq.b32 	%p43, %r3493, 1;
	not.pred 	%p44, %p43;
	add.s32 	%r3494, %r372, %r5648;
	mul.lo.s32 	%r3495, %r3494, 5;
	mul.wide.u32 	%rd72, %r3495, 4;
	add.s64 	%rd12, %rd9, %rd72;
	@%p44 bra 	$L__BB0_82;
	ld.global.u32 	%r3496, [%rd12];
	xor.b32  	%r5750, %r5750, %r3496;
	ld.global.u32 	%r3497, [%rd12+4];
	xor.b32  	%r5652, %r5652, %r3497;
	ld.global.u32 	%r3498, [%rd12+8];
	xor.b32  	%r5651, %r5651, %r3498;
	ld.global.u32 	%r3499, [%rd12+12];
	xor.b32  	%r5650, %r5650, %r3499;
	ld.global.u32 	%r3500, [%rd12+16];
	xor.b32  	%r5746, %r5746, %r3500;
$L__BB0_82:
	and.b32  	%r3502, %r3492, 2;
	setp.eq.s32 	%p45, %r3502, 0;
	@%p45 bra 	$L__BB0_84;
	ld.global.u32 	%r3503, [%rd12+20];
	xor.b32  	%r5750, %r5750, %r3503;
	ld.global.u32 	%r3504, [%rd12+24];
	xor.b32  	%r5652, %r5652, %r3504;
	ld.global.u32 	%r3505, [%rd12+28];
	xor.b32  	%r5651, %r5651, %r3505;
	ld.global.u32 	%r3506, [%rd12+32];
	xor.b32  	%r5650, %r5650, %r3506;
	ld.global.u32 	%r3507, [%rd12+36];
	xor.b32  	%r5746, %r5746, %r3507;
$L__BB0_84:
	and.b32  	%r3509, %r3492, 4;
	setp.eq.s32 	%p46, %r3509, 0;
	@%p46 bra 	$L__BB0_86;
	ld.global.u32 	%r3510, [%rd12+40];
	xor.b32  	%r5750, %r5750, %r3510;
	ld.global.u32 	%r3511, [%rd12+44];
	xor.b32  	%r5652, %r5652, %r3511;
	ld.global.u32 	%r3512, [%rd12+48];
	xor.b32  	%r5651, %r5651, %r3512;
	ld.global.u32 	%r3513, [%rd12+52];
	xor.b32  	%r5650, %r5650, %r3513;
	ld.global.u32 	%r3514, [%rd12+56];
	xor.b32  	%r5746, %r5746, %r3514;
$L__BB0_86:
	and.b32  	%r3516, %r3492, 8;
	setp.eq.s32 	%p47, %r3516, 0;
	@%p47 bra 	$L__BB0_88;
	ld.global.u32 	%r3517, [%rd12+60];
	xor.b32  	%r5750, %r5750, %r3517;
	ld.global.u32 	%r3518, [%rd12+64];
	xor.b32  	%r5652, %r5652, %r3518;
	ld.global.u32 	%r3519, [%rd12+68];
	xor.b32  	%r5651, %r5651, %r3519;
	ld.global.u32 	%r3520, [%rd12+72];
	xor.b32  	%r5650, %r5650, %r3520;
	ld.global.u32 	%r3521, [%rd12+76];
	xor.b32  	%r5746, %r5746, %r3521;
$L__BB0_88:
	and.b32  	%r3523, %r3492, 16;
	setp.eq.s32 	%p48, %r3523, 0;
	@%p48 bra 	$L__BB0_90;
	ld.global.u32 	%r3524, [%rd12+80];
	xor.b32  	%r5750, %r5750, %r3524;
	ld.global.u32 	%r3525, [%rd12+84];
	xor.b32  	%r5652, %r5652, %r3525;
	ld.global.u32 	%r3526, [%rd12+88];
	xor.b32  	%r5651, %r5651, %r3526;
	ld.global.u32 	%r3527, [%rd12+92];
	xor.b32  	%r5650, %r5650, %r3527;
	ld.global.u32 	%r3528, [%rd12+96];
	xor.b32  	%r5746, %r5746, %r3528;
$L__BB0_90:
	and.b32  	%r3530, %r3492, 32;
	setp.eq.s32 	%p49, %r3530, 0;
	@%p49 bra 	$L__BB0_92;
	ld.global.u32 	%r3531, [%rd12+100];
	xor.b32  	%r5750, %r5750, %r3531;
	ld.global.u32 	%r3532, [%rd12+104];
	xor.b32  	%r5652, %r5652, %r3532;
	ld.global.u32 	%r3533, [%rd12+108];
	xor.b32  	%r5651, %r5651, %r3533;
	ld.global.u32 	%r3534, [%rd12+112];
	xor.b32  	%r5650, %r5650, %r3534;
	ld.global.u32 	%r3535, [%rd12+116];
	xor.b32  	%r5746, %r5746, %r3535;
$L__BB0_92:
	and.b32  	%r3537, %r3492, 64;
	setp.eq.s32 	%p50, %r3537, 0;
	@%p50 bra 	$L__BB0_94;
	ld.global.u32 	%r3538, [%rd12+120];
	xor.b32  	%r5750, %r5750, %r3538;
	ld.global.u32 	%r3539, [%rd12+124];
	xor.b32  	%r5652, %r5652, %r3539;
	ld.global.u32 	%r3540, [%rd12+128];
	xor.b32  	%r5651, %r5651, %r3540;
	ld.global.u32 	%r3541, [%rd12+132];
	xor.b32  	%r5650, %r5650, %r3541;
	ld.global.u32 	%r3542, [%rd12+136];
	xor.b32  	%r5746, %r5746, %r3542;
$L__BB0_94:
	and.b32  	%r3544, %r3492, 128;
	setp.eq.s32 	%p51, %r3544, 0;
	@%p51 bra 	$L__BB0_96;
	ld.global.u32 	%r3545, [%rd12+140];
	xor.b32  	%r5750, %r5750, %r3545;
	ld.global.u32 	%r3546, [%rd12+144];
	xor.b32  	%r5652, %r5652, %r3546;
	ld.global.u32 	%r3547, [%rd12+148];
	xor.b32  	%r5651, %r5651, %r3547;
	ld.global.u32 	%r3548, [%rd12+152];
	xor.b32  	%r5650, %r5650, %r3548;
	ld.global.u32 	%r3549, [%rd12+156];
	xor.b32  	%r5746, %r5746, %r3549;
$L__BB0_96:
	and.b32  	%r3551, %r3492, 256;
	setp.eq.s32 	%p52, %r3551, 0;
	@%p52 bra 	$L__BB0_98;
	ld.global.u32 	%r3552, [%rd12+160];
	xor.b32  	%r5750, %r5750, %r3552;
	ld.global.u32 	%r3553, [%rd12+164];
	xor.b32  	%r5652, %r5652, %r3553;
	ld.global.u32 	%r3554, [%rd12+168];
	xor.b32  	%r5651, %r5651, %r3554;
	ld.global.u32 	%r3555, [%rd12+172];
	xor.b32  	%r5650, %r5650, %r3555;
	ld.global.u32 	%r3556, [%rd12+176];
	xor.b32  	%r5746, %r5746, %r3556;
$L__BB0_98:
	and.b32  	%r3558, %r3492, 512;
	setp.eq.s32 	%p53, %r3558, 0;
	@%p53 bra 	$L__BB0_100;
	ld.global.u32 	%r3559, [%rd12+180];
	xor.b32  	%r5750, %r5750, %r3559;
	ld.global.u32 	%r3560, [%rd12+184];
	xor.b32  	%r5652, %r5652, %r3560;
	ld.global.u32 	%r3561, [%rd12+188];
	xor.b32  	%r5651, %r5651, %r3561;
	ld.global.u32 	%r3562, [%rd12+192];
	xor.b32  	%r5650, %r5650, %r3562;
	ld.global.u32 	%r3563, [%rd12+196];
	xor.b32  	%r5746, %r5746, %r3563;
$L__BB0_100:
	and.b32  	%r3565, %r3492, 1024;
	setp.eq.s32 	%p54, %r3565, 0;
	@%p54 bra 	$L__BB0_102;
	ld.global.u32 	%r3566, [%rd12+200];
	xor.b32  	%r5750, %r5750, %r3566;
	ld.global.u32 	%r3567, [%rd12+204];
	xor.b32  	%r5652, %r5652, %r3567;
	ld.global.u32 	%r3568, [%rd12+208];
	xor.b32  	%r5651, %r5651, %r3568;
	ld.global.u32 	%r3569, [%rd12+212];
	xor.b32  	%r5650, %r5650, %r3569;
	ld.global.u32 	%r3570, [%rd12+216];
	xor.b32  	%r5746, %r5746, %r3570;
$L__BB0_102:
	and.b32  	%r3572, %r3492, 2048;
	setp.eq.s32 	%p55, %r3572, 0;
	@%p55 bra 	$L__BB0_104;
	ld.global.u32 	%r3573, [%rd12+220];
	xor.b32  	%r5750, %r5750, %r3573;
	ld.global.u32 	%r3574, [%rd12+224];
	xor.b32  	%r5652, %r5652, %r3574;
	ld.global.u32 	%r3575, [%rd12+228];
	xor.b32  	%r5651, %r5651, %r3575;
	ld.global.u32 	%r3576, [%rd12+232];
	xor.b32  	%r5650, %r5650, %r3576;
	ld.global.u32 	%r3577, [%rd12+236];
	xor.b32  	%r5746, %r5746, %r3577;
$L__BB0_104:
	and.b32  	%r3579, %r3492, 4096;
	setp.eq.s32 	%p56, %r3579, 0;
	@%p56 bra 	$L__BB0_106;
	ld.global.u32 	%r3580, [%rd12+240];
	xor.b32  	%r5750, %r5750, %r3580;
	ld.global.u32 	%r3581, [%rd12+244];
	xor.b32  	%r5652, %r5652, %r3581;
	ld.global.u32 	%r3582, [%rd12+248];
	xor.b32  	%r5651, %r5651, %r3582;
	ld.global.u32 	%r3583, [%rd12+252];
	xor.b32  	%r5650, %r5650, %r3583;
	ld.global.u32 	%r3584, [%rd12+256];
	xor.b32  	%r5746, %r5746, %r3584;
$L__BB0_106:
	and.b32  	%r3586, %r3492, 8192;
	setp.eq.s32 	%p57, %r3586, 0;
	@%p57 bra 	$L__BB0_108;
	ld.global.u32 	%r3587, [%rd12+260];
	xor.b32  	%r5750, %r5750, %r3587;
	ld.global.u32 	%r3588, [%rd12+264];
	xor.b32  	%r5652, %r5652, %r3588;
	ld.global.u32 	%r3589, [%rd12+268];
	xor.b32  	%r5651, %r5651, %r3589;
	ld.global.u32 	%r3590, [%rd12+272];
	xor.b32  	%r5650, %r5650, %r3590;
	ld.global.u32 	%r3591, [%rd12+276];
	xor.b32  	%r5746, %r5746, %r3591;
$L__BB0_108:
	and.b32  	%r3593, %r3492, 16384;
	setp.eq.s32 	%p58, %r3593, 0;
	@%p58 bra 	$L__BB0_110;
	ld.global.u32 	%r3594, [%rd12+280];
	xor.b32  	%r5750, %r5750, %r3594;
	ld.global.u32 	%r3595, [%rd12+284];
	xor.b32  	%r5652, %r5652, %r3595;
	ld.global.u32 	%r3596, [%rd12+288];
	xor.b32  	%r5651, %r5651, %r3596;
	ld.global.u32 	%r3597, [%rd12+292];
	xor.b32  	%r5650, %r5650, %r3597;
	ld.global.u32 	%r3598, [%rd12+296];
	xor.b32  	%r5746, %r5746, %r3598;
$L__BB0_110:
	and.b32  	%r3600, %r3492, 32768;
	setp.eq.s32 	%p59, %r3600, 0;
	@%p59 bra 	$L__BB0_112;
	ld.global.u32 	%r3601, [%rd12+300];
	xor.b32  	%r5750, %r5750, %r3601;
	ld.global.u32 	%r3602, [%rd12+304];
	xor.b32  	%r5652, %r5652, %r3602;
	ld.global.u32 	%r3603, [%rd12+308];
	xor.b32  	%r5651, %r5651, %r3603;
	ld.global.u32 	%r3604, [%rd12+312];
	xor.b32  	%r5650, %r5650, %r3604;
	ld.global.u32 	%r3605, [%rd12+316];
	xor.b32  	%r5746, %r5746, %r3605;
$L__BB0_112:
	add.s32 	%r5648, %r5648, 16;
	setp.ne.s32 	%p60, %r5648, 32;
	@%p60 bra 	$L__BB0_80;
	mad.lo.s32 	%r3606, %r5642, -31, %r372;
	add.s32 	%r5642, %r3606, 1;
	setp.ne.s32 	%p61, %r5642, 5;
	@%p61 bra 	$L__BB0_79;
	st.local.u32 	[%rd3+4], %r5750;
	st.local.v2.u32 	[%rd3+8], {%r5652, %r5651};
	st.local.v2.u32 	[%rd3+16], {%r5650, %r5746};
$L__BB0_115:
	shr.u64 	%rd140, %rd7, 2;
	add.s32 	%r5452, %r5452, 1;
	setp.lt.u64 	%p62, %rd7, 4;
	@%p62 bra 	$L__BB0_116;
	bra.uni 	$L__BB0_3;
$L__BB0_116:
	cvt.u32.u64 	%r3607, %rd6;
	setp.eq.s32 	%p63, %r3607, 0;
	@%p63 bra 	$L__BB0_231;
	mov.b32 	%r5733, 0;
	mov.u64 	%rd141, %rd6;
$L__BB0_118:
	mov.u64 	%rd14, %rd141;
	and.b64  	%rd15, %rd14, 3;
	setp.eq.s64 	%p64, %rd15, 0;
	@%p64 bra 	$L__BB0_230;
	mul.wide.u32 	%rd73, %r5733, 3200;
	mov.u64 	%rd74, precalc_xorwow_offset_matrix;
	add.s64 	%rd16, %rd74, %rd73;
	mov.b32 	%r5746, 0;
	mov.u32 	%r5747, %r5746;
	mov.u32 	%r5748, %r5746;
	mov.u32 	%r5749, %r5746;
	mov.u32 	%r5750, %r5746;
	mov.u32 	%r5739, %r5746;
$L__BB0_120:
	mul.wide.u32 	%rd75, %r5739, 4;
	add.s64 	%rd76, %rd3, %rd75;
	ld.local.u32 	%r553, [%rd76+4];
	shl.b32 	%r554, %r5739, 5;
	mov.b32 	%r5745, 0;
$L__BB0_121:
	.pragma "nounroll";
	shr.u32 	%r3611, %r553, %r5745;
	and.b32  	%r3612, %r3611, 1;
	setp.eq.b32 	%p65, %r3612, 1;
	not.pred 	%p66, %p65;
	add.s32 	%r3613, %r554, %r5745;
	mul.lo.s32 	%r3614, %r3613, 5;
	mul.wide.u32 	%rd77, %r3614, 4;
	add.s64 	%rd17, %rd16, %rd77;
	@%p66 bra 	$L__BB0_123;
	ld.global.u32 	%r3615, [%rd17];
	xor.b32  	%r5750, %r5750, %r3615;
	ld.global.u32 	%r3616, [%rd17+4];
	xor.b32  	%r5749, %r5749, %r3616;
	ld.global.u32 	%r3617, [%rd17+8];
	xor.b32  	%r5748, %r5748, %r3617;
	ld.global.u32 	%r3618, [%rd17+12];
	xor.b32  	%r5747, %r5747, %r3618;
	ld.global.u32 	%r3619, [%rd17+16];
	xor.b32  	%r5746, %r5746, %r3619;
$L__BB0_123:
	and.b32  	%r3621, %r3611, 2;
	setp.eq.s32 	%p67, %r3621, 0;
	@%p67 bra 	$L__BB0_125;
	ld.global.u32 	%r3622, [%rd17+20];
	xor.b32  	%r5750, %r5750, %r3622;
	ld.global.u32 	%r3623, [%rd17+24];
	xor.b32  	%r5749, %r5749, %r3623;
	ld.global.u32 	%r3624, [%rd17+28];
	xor.b32  	%r5748, %r5748, %r3624;
	ld.global.u32 	%r3625, [%rd17+32];
	xor.b32  	%r5747, %r5747, %r3625;
	ld.global.u32 	%r3626, [%rd17+36];
	xor.b32  	%r5746, %r5746, %r3626;
$L__BB0_125:
	and.b32  	%r3628, %r3611, 4;
	setp.eq.s32 	%p68, %r3628, 0;
	@%p68 bra 	$L__BB0_127;
	ld.global.u32 	%r3629, [%rd17+40];
	xor.b32  	%r5750, %r5750, %r3629;
	ld.global.u32 	%r3630, [%rd17+44];
	xor.b32  	%r5749, %r5749, %r3630;
	ld.global.u32 	%r3631, [%rd17+48];
	xor.b32  	%r5748, %r5748, %r3631;
	ld.global.u32 	%r3632, [%rd17+52];
	xor.b32  	%r5747, %r5747, %r3632;
	ld.global.u32 	%r3633, [%rd17+56];
	xor.b32  	%r5746, %r5746, %r3633;
$L__BB0_127:
	and.b32  	%r3635, %r3611, 8;
	setp.eq.s32 	%p69, %r3635, 0;
	@%p69 bra 	$L__BB0_129;
	ld.global.u32 	%r3636, [%rd17+60];
	xor.b32  	%r5750, %r5750, %r3636;
	ld.global.u32 	%r3637, [%rd17+64];
	xor.b32  	%r5749, %r5749, %r3637;
	ld.global.u32 	%r3638, [%rd17+68];
	xor.b32  	%r5748, %r5748, %r3638;
	ld.global.u32 	%r3639, [%rd17+72];
	xor.b32  	%r5747, %r5747, %r3639;
	ld.global.u32 	%r3640, [%rd17+76];
	xor.b32  	%r5746, %r5746, %r3640;
$L__BB0_129:
	and.b32  	%r3642, %r3611, 16;
	setp.eq.s32 	%p70, %r3642, 0;
	@%p70 bra 	$L__BB0_131;
	ld.global.u32 	%r3643, [%rd17+80];
	xor.b32  	%r5750, %r5750, %r3643;
	ld.global.u32 	%r3644, [%rd17+84];
	xor.b32  	%r5749, %r5749, %r3644;
	ld.global.u32 	%r3645, [%rd17+88];
	xor.b32  	%r5748, %r5748, %r3645;
	ld.global.u32 	%r3646, [%rd17+92];
	xor.b32  	%r5747, %r5747, %r3646;
	ld.global.u32 	%r3647, [%rd17+96];
	xor.b32  	%r5746, %r5746, %r3647;
$L__BB0_131:
	and.b32  	%r3649, %r3611, 32;
	setp.eq.s32 	%p71, %r3649, 0;
	@%p71 bra 	$L__BB0_133;
	ld.global.u32 	%r3650, [%rd17+100];
	xor.b32  	%r5750, %r5750, %r3650;
	ld.global.u32 	%r3651, [%rd17+104];
	xor.b32  	%r5749, %r5749, %r3651;
	ld.global.u32 	%r3652, [%rd17+108];
	xor.b32  	%r5748, %r5748, %r3652;
	ld.global.u32 	%r3653, [%rd17+112];
	xor.b32  	%r5747, %r5747, %r3653;
	ld.global.u32 	%r3654, [%rd17+116];
	xor.b32  	%r5746, %r5746, %r3654;
$L__BB0_133:
	and.b32  	%r3656, %r3611, 64;
	setp.eq.s32 	%p72, %r3656, 0;
	@%p72 bra 	$L__BB0_135;
	ld.global.u32 	%r3657, [%rd17+120];
	xor.b32  	%r5750, %r5750, %r3657;
	ld.global.u32 	%r3658, [%rd17+124];
	xor.b32  	%r5749, %r5749, %r3658;
	ld.global.u32 	%r3659, [%rd17+128];
	xor.b32  	%r5748, %r5748, %r3659;
	ld.global.u32 	%r3660, [%rd17+132];
	xor.b32  	%r5747, %r5747, %r3660;
	ld.global.u32 	%r3661, [%rd17+136];
	xor.b32  	%r5746, %r5746, %r3661;
$L__BB0_135:
	and.b32  	%r3663, %r3611, 128;
	setp.eq.s32 	%p73, %r3663, 0;
	@%p73 bra 	$L__BB0_137;
	ld.global.u32 	%r3664, [%rd17+140];
	xor.b32  	%r5750, %r5750, %r3664;
	ld.global.u32 	%r3665, [%rd17+144];
	xor.b32  	%r5749, %r5749, %r3665;
	ld.global.u32 	%r3666, [%rd17+148];
	xor.b32  	%r5748, %r5748, %r3666;
	ld.global.u32 	%r3667, [%rd17+152];
	xor.b32  	%r5747, %r5747, %r3667;
	ld.global.u32 	%r3668, [%rd17+156];
	xor.b32  	%r5746, %r5746, %r3668;
$L__BB0_137:
	and.b32  	%r3670, %r3611, 256;
	setp.eq.s32 	%p74, %r3670, 0;
	@%p74 bra 	$L__BB0_139;
	ld.global.u32 	%r3671, [%rd17+160];
	xor.b32  	%r5750, %r5750, %r3671;
	ld.global.u32 	%r3672, [%rd17+164];
	xor.b32  	%r5749, %r5749, %r3672;
	ld.global.u32 	%r3673, [%rd17+168];
	xor.b32  	%r5748, %r5748, %r3673;
	ld.global.u32 	%r3674, [%rd17+172];
	xor.b32  	%r5747, %r5747, %r3674;
	ld.global.u32 	%r3675, [%rd17+176];
	xor.b32  	%r5746, %r5746, %r3675;
$L__BB0_139:
	and.b32  	%r3677, %r3611, 512;
	setp.eq.s32 	%p75, %r3677, 0;
	@%p75 bra 	$L__BB0_141;
	ld.global.u32 	%r3678, [%rd17+180];
	xor.b32  	%r5750, %r5750, %r3678;
	ld.global.u32 	%r3679, [%rd17+184];
	xor.b32  	%r5749, %r5749, %r3679;
	ld.global.u32 	%r3680, [%rd17+188];
	xor.b32  	%r5748, %r5748, %r3680;
	ld.global.u32 	%r3681, [%rd17+192];
	xor.b32  	%r5747, %r5747, %r3681;
	ld.global.u32 	%r3682, [%rd17+196];
	xor.b32  	%r5746, %r5746, %r3682;
$L__BB0_141:
	and.b32  	%r3684, %r3611, 1024;
	setp.eq.s32 	%p76, %r3684, 0;
	@%p76 bra 	$L__BB0_143;
	ld.global.u32 	%r3685, [%rd17+200];
	xor.b32  	%r5750, %r5750, %r3685;
	ld.global.u32 	%r3686, [%rd17+204];
	xor.b32  	%r5749, %r5749, %r3686;
	ld.global.u32 	%r3687, [%rd17+208];
	xor.b32  	%r5748, %r5748, %r3687;
	ld.global.u32 	%r3688, [%rd17+212];
	xor.b32  	%r5747, %r5747, %r3688;
	ld.global.u32 	%r3689, [%rd17+216];
	xor.b32  	%r5746, %r5746, %r3689;
$L__BB0_143:
	and.b32  	%r3691, %r3611, 2048;
	setp.eq.s32 	%p77, %r3691, 0;
	@%p77 bra 	$L__BB0_145;
	ld.global.u32 	%r3692, [%rd17+220];
	xor.b32  	%r5750, %r5750, %r3692;
	ld.global.u32 	%r3693, [%rd17+224];
	xor.b32  	%r5749, %r5749, %r3693;
	ld.global.u32 	%r3694, [%rd17+228];
	xor.b32  	%r5748, %r5748, %r3694;
	ld.global.u32 	%r3695, [%rd17+232];
	xor.b32  	%r5747, %r5747, %r3695;
	ld.global.u32 	%r3696, [%rd17+236];
	xor.b32  	%r5746, %r5746, %r3696;
$L__BB0_145:
	and.b32  	%r3698, %r3611, 4096;
	setp.eq.s32 	%p78, %r3698, 0;
	@%p78 bra 	$L__BB0_147;
	ld.global.u32 	%r3699, [%rd17+240];
	xor.b32  	%r5750, %r5750, %r3699;
	ld.global.u32 	%r3700, [%rd17+244];
	xor.b32  	%r5749, %r5749, %r3700;
	ld.global.u32 	%r3701, [%rd17+248];
	xor.b32  	%r5748, %r5748, %r3701;
	ld.global.u32 	%r3702, [%rd17+252];
	xor.b32  	%r5747, %r5747, %r3702;
	ld.global.u32 	%r3703, [%rd17+256];
	xor.b32  	%r5746, %r5746, %r3703;
$L__BB0_147:
	and.b32  	%r3705, %r3611, 8192;
	setp.eq.s32 	%p79, %r3705, 0;
	@%p79 bra 	$L__BB0_149;
	ld.global.u32 	%r3706, [%rd17+260];
	xor.b32  	%r5750, %r5750, %r3706;
	ld.global.u32 	%r3707, [%rd17+264];
	xor.b32  	%r5749, %r5749, %r3707;
	ld.global.u32 	%r3708, [%rd17+268];
	xor.b32  	%r5748, %r5748, %r3708;
	ld.global.u32 	%r3709, [%rd17+272];
	xor.b32  	%r5747, %r5747, %r3709;
	ld.global.u32 	%r3710, [%rd17+276];
	xor.b32  	%r5746, %r5746, %r3710;
$L__BB0_149:
	and.b32  	%r3712, %r3611, 16384;
	setp.eq.s32 	%p80, %r3712, 0;
	@%p80 bra 	$L__BB0_151;
	ld.global.u32 	%r3713, [%rd17+280];
	xor.b32  	%r5750, %r5750, %r3713;
	ld.global.u32 	%r3714, [%rd17+284];
	xor.b32  	%r5749, %r5749, %r3714;
	ld.global.u32 	%r3715, [%rd17+288];
	xor.b32  	%r5748, %r5748, %r3715;
	ld.global.u32 	%r3716, [%rd17+292];
	xor.b32  	%r5747, %r5747, %r3716;
	ld.global.u32 	%r3717, [%rd17+296];
	xor.b32  	%r5746, %r5746, %r3717;
$L__BB0_151:
	and.b32  	%r3719, %r3611, 32768;
	setp.eq.s32 	%p81, %r3719, 0;
	@%p81 bra 	$L__BB0_153;
	ld.global.u32 	%r3720, [%rd17+300];
	xor.b32  	%r5750, %r5750, %r3720;
	ld.global.u32 	%r3721, [%rd17+304];
	xor.b32  	%r5749, %r5749, %r3721;
	ld.global.u32 	%r3722, [%rd17+308];
	xor.b32  	%r5748, %r5748, %r3722;
	ld.global.u32 	%r3723, [%rd17+312];
	xor.b32  	%r5747, %r5747, %r3723;
	ld.global.u32 	%r3724, [%rd17+316];
	xor.b32  	%r5746, %r5746, %r3724;
$L__BB0_153:
	add.s32 	%r5745, %r5745, 16;
	setp.ne.s32 	%p82, %r5745, 32;
	@%p82 bra 	$L__BB0_121;
	mad.lo.s32 	%r3725, %r5739, -31, %r554;
	add.s32 	%r5739, %r3725, 1;
	setp.ne.s32 	%p83, %r5739, 5;
	@%p83 bra 	$L__BB0_120;
	st.local.u32 	[%rd3+4], %r5750;
	st.local.v2.u32 	[%rd3+8], {%r5749, %r5748};
	st.local.v2.u32 	[%rd3+16], {%r5747, %r5746};
	setp.eq.s64 	%p84, %rd15, 1;
	@%p84 bra 	$L__BB0_230;
	mov.b32 	%r5746, 0;
	mov.u32 	%r5839, %r5746;
	mov.u32 	%r5840, %r5746;
	mov.u32 	%r5841, %r5746;
	mov.u32 	%r5750, %r5746;
	mov.u32 	%r5831, %r5746;
$L__BB0_157:
	mul.wide.u32 	%rd78, %r5831, 4;
	add.s64 	%rd79, %rd3, %rd78;
	ld.local.u32 	%r729, [%rd79+4];
	shl.b32 	%r730, %r5831, 5;
	mov.b32 	%r5837, 0;
$L__BB0_158:
	.pragma "nounroll";
	shr.u32 	%r3728, %r729, %r5837;
	and.b32  	%r3729, %r3728, 1;
	setp.eq.b32 	%p85, %r3729, 1;
	not.pred 	%p86, %p85;
	add.s32 	%r3730, %r730, %r5837;
	mul.lo.s32 	%r3731, %r3730, 5;
	mul.wide.u32 	%rd80, %r3731, 4;
	add.s64 	%rd18, %rd16, %rd80;
	@%p86 bra 	$L__BB0_160;
	ld.global.u32 	%r3732, [%rd18];
	xor.b32  	%r5750, %r5750, %r3732;
	ld.global.u32 	%r3733, [%rd18+4];
	xor.b32  	%r5841, %r5841, %r3733;
	ld.global.u32 	%r3734, [%rd18+8];
	xor.b32  	%r5840, %r5840, %r3734;
	ld.global.u32 	%r3735, [%rd18+12];
	xor.b32  	%r5839, %r5839, %r3735;
	ld.global.u32 	%r3736, [%rd18+16];
	xor.b32  	%r5746, %r5746, %r3736;
$L__BB0_160:
	and.b32  	%r3738, %r3728, 2;
	setp.eq.s32 	%p87, %r3738, 0;
	@%p87 bra 	$L__BB0_162;
	ld.global.u32 	%r3739, [%rd18+20];
	xor.b32  	%r5750, %r5750, %r3739;
	ld.global.u32 	%r3740, [%rd18+24];
	xor.b32  	%r5841, %r5841, %r3740;
	ld.global.u32 	%r3741, [%rd18+28];
	xor.b32  	%r5840, %r5840, %r3741;
	ld.global.u32 	%r3742, [%rd18+32];
	xor.b32  	%r5839, %r5839, %r3742;
	ld.global.u32 	%r3743, [%rd18+36];
	xor.b32  	%r5746, %r5746, %r3743;
$L__BB0_162:
	and.b32  	%r3745, %r3728, 4;
	setp.eq.s32 	%p88, %r3745, 0;
	@%p88 bra 	$L__BB0_164;
	ld.global.u32 	%r3746, [%rd18+40];
	xor.b32  	%r5750, %r5750, %r3746;
	ld.global.u32 	%r3747, [%rd18+44];
	xor.b32  	%r5841, %r5841, %r3747;
	ld.global.u32 	%r3748, [%rd18+48];
	xor.b32  	%r5840, %r5840, %r3748;
	ld.global.u32 	%r3749, [%rd18+52];
	xor.b32  	%r5839, %r5839, %r3749;
	ld.global.u32 	%r3750, [%rd18+56];
	xor.b32  	%r5746, %r5746, %r3750;
$L__BB0_164:
	and.b32  	%r3752, %r3728, 8;
	setp.eq.s32 	%p89, %r3752, 0;
	@%p89 bra 	$L__BB0_166;
	ld.global.u32 	%r3753, [%rd18+60];
	xor.b32  	%r5750, %r5750, %r3753;
	ld.global.u32 	%r3754, [%rd18+64];
	xor.b32  	%r5841, %r5841, %r3754;
	ld.global.u32 	%r3755, [%rd18+68];
	xor.b32  	%r5840, %r5840, %r3755;
	ld.global.u32 	%r3756, [%rd18+72];
	xor.b32  	%r5839, %r5839, %r3756;
	ld.global.u32 	%r3757, [%rd18+76];
	xor.b32  	%r5746, %r5746, %r3757;
$L__BB0_166:
	and.b32  	%r3759, %r3728, 16;
	setp.eq.s32 	%p90, %r3759, 0;
	@%p90 bra 	$L__BB0_168;
	ld.global.u32 	%r3760, [%rd18+80];
	xor.b32  	%r5750, %r5750, %r3760;
	ld.global.u32 	%r3761, [%rd18+84];
	xor.b32  	%r5841, %r5841, %r3761;
	ld.global.u32 	%r3762, [%rd18+88];
	xor.b32  	%r5840, %r5840, %r3762;
	ld.global.u32 	%r3763, [%rd18+92];
	xor.b32  	%r5839, %r5839, %r3763;
	ld.global.u32 	%r3764, [%rd18+96];
	xor.b32  	%r5746, %r5746, %r3764;
$L__BB0_168:
	and.b32  	%r3766, %r3728, 32;
	setp.eq.s32 	%p91, %r3766, 0;
	@%p91 bra 	$L__BB0_170;
	ld.global.u32 	%r3767, [%rd18+100];
	xor.b32  	%r5750, %r5750, %r3767;
	ld.global.u32 	%r3768, [%rd18+104];
	xor.b32  	%r5841, %r5841, %r3768;
	ld.global.u32 	%r3769, [%rd18+108];
	xor.b32  	%r5840, %r5840, %r3769;
	ld.global.u32 	%r3770, [%rd18+112];
	xor.b32  	%r5839, %r5839, %r3770;
	ld.global.u32 	%r3771, [%rd18+116];
	xor.b32  	%r5746, %r5746, %r3771;
$L__BB0_170:
	and.b32  	%r3773, %r3728, 64;
	setp.eq.s32 	%p92, %r3773, 0;
	@%p92 bra 	$L__BB0_172;
	ld.global.u32 	%r3774, [%rd18+120];
	xor.b32  	%r5750, %r5750, %r3774;
	ld.global.u32 	%r3775, [%rd18+124];
	xor.b32  	%r5841, %r5841, %r3775;
	ld.global.u32 	%r3776, [%rd18+128];
	xor.b32  	%r5840, %r5840, %r3776;
	ld.global.u32 	%r3777, [%rd18+132];
	xor.b32  	%r5839, %r5839, %r3777;
	ld.global.u32 	%r3778, [%rd18+136];
	xor.b32  	%r5746, %r5746, %r3778;
$L__BB0_172:
	and.b32  	%r3780, %r3728, 128;
	setp.eq.s32 	%p93, %r3780, 0;
	@%p93 bra 	$L__BB0_174;
	ld.global.u32 	%r3781, [%rd18+140];
	xor.b32  	%r5750, %r5750, %r3781;
	ld.global.u32 	%r3782, [%rd18+144];
	xor.b32  	%r5841, %r5841, %r3782;
	ld.global.u32 	%r3783, [%rd18+148];
	xor.b32  	%r5840, %r5840, %r3783;
	ld.global.u32 	%r3784, [%rd18+152];
	xor.b32  	%r5839, %r5839, %r3784;
	ld.global.u32 	%r3785, [%rd18+156];
	xor.b32  	%r5746, %r5746, %r3785;
$L__BB0_174:
	and.b32  	%r3787, %r3728, 256;
	setp.eq.s32 	%p94, %r3787, 0;
	@%p94 bra 	$L__BB0_176;
	ld.global.u32 	%r3788, [%rd18+160];
	xor.b32  	%r5750, %r5750, %r3788;
	ld.global.u32 	%r3789, [%rd18+164];
	xor.b32  	%r5841, %r5841, %r3789;
	ld.global.u32 	%r3790, [%rd18+168];
	xor.b32  	%r5840, %r5840, %r3790;
	ld.global.u32 	%r3791, [%rd18+172];
	xor.b32  	%r5839, %r5839, %r3791;
	ld.global.u32 	%r3792, [%rd18+176];
	xor.b32  	%r5746, %r5746, %r3792;
$L__BB0_176:
	and.b32  	%r3794, %r3728, 512;
	setp.eq.s32 	%p95, %r3794, 0;
	@%p95 bra 	$L__BB0_178;
	ld.global.u32 	%r3795, [%rd18+180];
	xor.b32  	%r5750, %r5750, %r3795;
	ld.global.u32 	%r3796, [%rd18+184];
	xor.b32  	%r5841, %r5841, %r3796;
	ld.global.u32 	%r3797, [%rd18+188];
	xor.b32  	%r5840, %r5840, %r3797;
	ld.global.u32 	%r3798, [%rd18+192];
	xor.b32  	%r5839, %r5839, %r3798;
	ld.global.u32 	%r3799, [%rd18+196];
	xor.b32  	%r5746, %r5746, %r3799;
$L__BB0_178:
	and.b32  	%r3801, %r3728, 1024;
	setp.eq.s32 	%p96, %r3801, 0;
	@%p96 bra 	$L__BB0_180;
	ld.global.u32 	%r3802, [%rd18+200];
	xor.b32  	%r5750, %r5750, %r3802;
	ld.global.u32 	%r3803, [%rd18+204];
	xor.b32  	%r5841, %r5841, %r3803;
	ld.global.u32 	%r3804, [%rd18+208];
	xor.b32  	%r5840, %r5840, %r3804;
	ld.global.u32 	%r3805, [%rd18+212];
	xor.b32  	%r5839, %r5839, %r3805;
	ld.global.u32 	%r3806, [%rd18+216];
	xor.b32  	%r5746, %r5746, %r3806;
$L__BB0_180:
	and.b32  	%r3808, %r3728, 2048;
	setp.eq.s32 	%p97, %r3808, 0;
	@%p97 bra 	$L__BB0_182;
	ld.global.u32 	%r3809, [%rd18+220];
	xor.b32  	%r5750, %r5750, %r3809;
	ld.global.u32 	%r3810, [%rd18+224];
	xor.b32  	%r5841, %r5841, %r3810;
	ld.global.u32 	%r3811, [%rd18+228];
	xor.b32  	%r5840, %r5840, %r3811;
	ld.global.u32 	%r3812, [%rd18+232];
	xor.b32  	%r5839, %r5839, %r3812;
	ld.global.u32 	%r3813, [%rd18+236];
	xor.b32  	%r5746, %r5746, %r3813;
$L__BB0_182:
	and.b32  	%r3815, %r3728, 4096;
	setp.eq.s32 	%p98, %r3815, 0;
	@%p98 bra 	$L__BB0_184;
	ld.global.u32 	%r3816, [%rd18+240];
	xor.b32  	%r5750, %r5750, %r3816;
	ld.global.u32 	%r3817, [%rd18+244];
	xor.b32  	%r5841, %r5841, %r3817;
	ld.global.u32 	%r3818, [%rd18+248];
	xor.b32  	%r5840, %r5840, %r3818;
	ld.global.u32 	%r3819, [%rd18+252];
	xor.b32  	%r5839, %r5839, %r3819;
	ld.global.u32 	%r3820, [%rd18+256];
	xor.b32  	%r5746, %r5746, %r3820;
$L__BB0_184:
	and.b32  	%r3822, %r3728, 8192;
	setp.eq.s32 	%p99, %r3822, 0;
	@%p99 bra 	$L__BB0_186;
	ld.global.u32 	%r3823, [%rd18+260];
	xor.b32  	%r5750, %r5750, %r3823;
	ld.global.u32 	%r3824, [%rd18+264];
	xor.b32  	%r5841, %r5841, %r3824;
	ld.global.u32 	%r3825, [%rd18+268];
	xor.b32  	%r5840, %r5840, %r3825;
	ld.global.u32 	%r3826, [%rd18+272];
	xor.b32  	%r5839, %r5839, %r3826;
	ld.global.u32 	%r3827, [%rd18+276];
	xor.b32  	%r5746, %r5746, %r3827;
$L__BB0_186:
	and.b32  	%r3829, %r3728, 16384;
	setp.eq.s32 	%p100, %r3829, 0;
	@%p100 bra 	$L__BB0_188;
	ld.global.u32 	%r3830, [%rd18+280];
	xor.b32  	%r5750, %r5750, %r3830;
	ld.global.u32 	%r3831, [%rd18+284];
	xor.b32  	%r5841, %r5841, %r3831;
	ld.global.u32 	%r3832, [%rd18+288];
	xor.b32  	%r5840, %r5840, %r3832;
	ld.global.u32 	%r3833, [%rd18+292];
	xor.b32  	%r5839, %r5839, %r3833;
	ld.global.u32 	%r3834, [%rd18+296];
	xor.b32  	%r5746, %r5746, %r3834;
$L__BB0_188:
	and.b32  	%r3836, %r3728, 32768;
	setp.eq.s32 	%p101, %r3836, 0;
	@%p101 bra 	$L__BB0_190;
	ld.global.u32 	%r3837, [%rd18+300];
	xor.b32  	%r5750, %r5750, %r3837;
	ld.global.u32 	%r3838, [%rd18+304];
	xor.b32  	%r5841, %r5841, %r3838;
	ld.global.u32 	%r3839, [%rd18+308];
	xor.b32  	%r5840, %r5840, %r3839;
	ld.global.u32 	%r3840, [%rd18+312];
	xor.b32  	%r5839, %r5839, %r3840;
	ld.global.u32 	%r3841, [%rd18+316];
	xor.b32  	%r5746, %r5746, %r3841;
$L__BB0_190:
	add.s32 	%r5837, %r5837, 16;
	setp.ne.s32 	%p102, %r5837, 32;
	@%p102 bra 	$L__BB0_158;
	mad.lo.s32 	%r3842, %r5831, -31, %r730;
	add.s32 	%r5831, %r3842, 1;
	setp.ne.s32 	%p103, %r5831, 5;
	@%p103 bra 	$L__BB0_157;
	st.local.u32 	[%rd3+4], %r5750;
	st.local.v2.u32 	[%rd3+8], {%r5841, %r5840};
	st.local.v2.u32 	[%rd3+16], {%r5839, %r5746};
	setp.ne.s64 	%p104, %rd15, 3;
	@%p104 bra 	$L__BB0_230;
	mov.b32 	%r5746, 0;
	mov.u32 	%r5931, %r5746;
	mov.u32 	%r5932, %r5746;
	mov.u32 	%r5933, %r5746;
	mov.u32 	%r5750, %r5746;
	mov.u32 	%r5923, %r5746;
$L__BB0_194:
	mul.wide.u32 	%rd81, %r5923, 4;
	add.s64 	%rd82, %rd3, %rd81;
	ld.local.u32 	%r905, [%rd82+4];
	shl.b32 	%r906, %r5923, 5;
	mov.b32 	%r5929, 0;
$L__BB0_195:
	.pragma "nounroll";
	shr.u32 	%r3845, %r905, %r5929;
	and.b32  	%r3846, %r3845, 1;
	setp.eq.b32 	%p105, %r3846, 1;
	not.pred 	%p106, %p105;
	add.s32 	%r3847, %r906, %r5929;
	mul.lo.s32 	%r3848, %r3847, 5;
	mul.wide.u32 	%rd83, %r3848, 4;
	add.s64 	%rd19, %rd16, %rd83;
	@%p106 bra 	$L__BB0_197;
	ld.global.u32 	%r3849, [%rd19];
	xor.b32  	%r5750, %r5750, %r3849;
	ld.global.u32 	%r3850, [%rd19+4];
	xor.b32  	%r5933, %r5933, %r3850;
	ld.global.u32 	%r3851, [%rd19+8];
	xor.b32  	%r5932, %r5932, %r3851;
	ld.global.u32 	%r3852, [%rd19+12];
	xor.b32  	%r5931, %r5931, %r3852;
	ld.global.u32 	%r3853, [%rd19+16];
	xor.b32  	%r5746, %r5746, %r3853;
$L__BB0_197:
	and.b32  	%r3855, %r3845, 2;
	setp.eq.s32 	%p107, %r3855, 0;
	@%p107 bra 	$L__BB0_199;
	ld.global.u32 	%r3856, [%rd19+20];
	xor.b32  	%r5750, %r5750, %r3856;
	ld.global.u32 	%r3857, [%rd19+24];
	xor.b32  	%r5933, %r5933, %r3857;
	ld.global.u32 	%r3858, [%rd19+28];
	xor.b32  	%r5932, %r5932, %r3858;
	ld.global.u32 	%r3859, [%rd19+32];
	xor.b32  	%r5931, %r5931, %r3859;
	ld.global.u32 	%r3860, [%rd19+36];
	xor.b32  	%r5746, %r5746, %r3860;
$L__BB0_199:
	and.b32  	%r3862, %r3845, 4;
	setp.eq.s32 	%p108, %r3862, 0;
	@%p108 bra 	$L__BB0_201;
	ld.global.u32 	%r3863, [%rd19+40];
	xor.b32  	%r5750, %r5750, %r3863;
	ld.global.u32 	%r3864, [%rd19+44];
	xor.b32  	%r5933, %r5933, %r3864;
	ld.global.u32 	%r3865, [%rd19+48];
	xor.b32  	%r5932, %r5932, %r3865;
	ld.global.u32 	%r3866, [%rd19+52];
	xor.b32  	%r5931, %r5931, %r3866;
	ld.global.u32 	%r3867, [%rd19+56];
	xor.b32  	%r5746, %r5746, %r3867;
$L__BB0_201:
	and.b32  	%r3869, %r3845, 8;
	setp.eq.s32 	%p109, %r3869, 0;
	@%p109 bra 	$L__BB0_203;
	ld.global.u32 	%r3870, [%rd19+60];
	xor.b32  	%r5750, %r5750, %r3870;
	ld.global.u32 	%r3871, [%rd19+64];
	xor.b32  	%r5933, %r5933, %r3871;
	ld.global.u32 	%r3872, [%rd19+68];
	xor.b32  	%r5932, %r5932, %r3872;
	ld.global.u32 	%r3873, [%rd19+72];
	xor.b32  	%r5931, %r5931, %r3873;
	ld.global.u32 	%r3874, [%rd19+76];
	xor.b32  	%r5746, %r5746, %r3874;
$L__BB0_203:
	and.b32  	%r3876, %r3845, 16;
	setp.eq.s32 	%p110, %r3876, 0;
	@%p110 bra 	$L__BB0_205;
	ld.global.u32 	%r3877, [%rd19+80];
	xor.b32  	%r5750, %r5750, %r3877;
	ld.global.u32 	%r3878, [%rd19+84];
	xor.b32  	%r5933, %r5933, %r3878;
	ld.global.u32 	%r3879, [%rd19+88];
	xor.b32  	%r5932, %r5932, %r3879;
	ld.global.u32 	%r3880, [%rd19+92];
	xor.b32  	%r5931, %r5931, %r3880;
	ld.global.u32 	%r3881, [%rd19+96];
	xor.b32  	%r5746, %r5746, %r3881;
$L__BB0_205:
	and.b32  	%r3883, %r3845, 32;
	setp.eq.s32 	%p111, %r3883, 0;
	@%p111 bra 	$L__BB0_207;
	ld.global.u32 	%r3884, [%rd19+100];
	xor.b32  	%r5750, %r5750, %r3884;
	ld.global.u32 	%r3885, [%rd19+104];
	xor.b32  	%r5933, %r5933, %r3885;
	ld.global.u32 	%r3886, [%rd19+108];
	xor.b32  	%r5932, %r5932, %r3886;
	ld.global.u32 	%r3887, [%rd19+112];
	xor.b32  	%r5931, %r5931, %r3887;
	ld.global.u32 	%r3888, [%rd19+116];
	xor.b32  	%r5746, %r5746, %r3888;
$L__BB0_207:
	and.b32  	%r3890, %r3845, 64;
	setp.eq.s32 	%p112, %r3890, 0;
	@%p112 bra 	$L__BB0_209;
	ld.global.u32 	%r3891, [%rd19+120];
	xor.b32  	%r5750, %r5750, %r3891;
	ld.global.u32 	%r3892, [%rd19+124];
	xor.b32  	%r5933, %r5933, %r3892;
	ld.global.u32 	%r3893, [%rd19+128];
	xor.b32  	%r5932, %r5932, %r3893;
	ld.global.u32 	%r3894, [%rd19+132];
	xor.b32  	%r5931, %r5931, %r3894;
	ld.global.u32 	%r3895, [%rd19+136];
	xor.b32  	%r5746, %r5746, %r3895;
$L__BB0_209:
	and.b32  	%r3897, %r3845, 128;
	setp.eq.s32 	%p113, %r3897, 0;
	@%p113 bra 	$L__BB0_211;
	ld.global.u32 	%r3898, [%rd19+140];
	xor.b32  	%r5750, %r5750, %r3898;
	ld.global.u32 	%r3899, [%rd19+144];
	xor.b32  	%r5933, %r5933, %r3899;
	ld.global.u32 	%r3900, [%rd19+148];
	xor.b32  	%r5932, %r5932, %r3900;
	ld.global.u32 	%r3901, [%rd19+152];
	xor.b32  	%r5931, %r5931, %r3901;
	ld.global.u32 	%r3902, [%rd19+156];
	xor.b32  	%r5746, %r5746, %r3902;
$L__BB0_211:
	and.b32  	%r3904, %r3845, 256;
	setp.eq.s32 	%p114, %r3904, 0;
	@%p114 bra 	$L__BB0_213;
	ld.global.u32 	%r3905, [%rd19+160];
	xor.b32  	%r5750, %r5750, %r3905;
	ld.global.u32 	%r3906, [%rd19+164];
	xor.b32  	%r5933, %r5933, %r3906;
	ld.global.u32 	%r3907, [%rd19+168];
	xor.b32  	%r5932, %r5932, %r3907;
	ld.global.u32 	%r3908, [%rd19+172];
	xor.b32  	%r5931, %r5931, %r3908;
	ld.global.u32 	%r3909, [%rd19+176];
	xor.b32  	%r5746, %r5746, %r3909;
$L__BB0_213:
	and.b32  	%r3911, %r3845, 512;
	setp.eq.s32 	%p115, %r3911, 0;
	@%p115 bra 	$L__BB0_215;
	ld.global.u32 	%r3912, [%rd19+180];
	xor.b32  	%r5750, %r5750, %r3912;
	ld.global.u32 	%r3913, [%rd19+184];
	xor.b32  	%r5933, %r5933, %r3913;
	ld.global.u32 	%r3914, [%rd19+188];
	xor.b32  	%r5932, %r5932, %r3914;
	ld.global.u32 	%r3915, [%rd19+192];
	xor.b32  	%r5931, %r5931, %r3915;
	ld.global.u32 	%r3916, [%rd19+196];
	xor.b32  	%r5746, %r5746, %r3916;
$L__BB0_215:
	and.b32  	%r3918, %r3845, 1024;
	setp.eq.s32 	%p116, %r3918, 0;
	@%p116 bra 	$L__BB0_217;
	ld.global.u32 	%r3919, [%rd19+200];
	xor.b32  	%r5750, %r5750, %r3919;
	ld.global.u32 	%r3920, [%rd19+204];
	xor.b32  	%r5933, %r5933, %r3920;
	ld.global.u32 	%r3921, [%rd19+208];
	xor.b32  	%r5932, %r5932, %r3921;
	ld.global.u32 	%r3922, [%rd19+212];
	xor.b32  	%r5931, %r5931, %r3922;
	ld.global.u32 	%r3923, [%rd19+216];
	xor.b32  	%r5746, %r5746, %r3923;
$L__BB0_217:
	and.b32  	%r3925, %r3845, 2048;
	setp.eq.s32 	%p117, %r3925, 0;
	@%p117 bra 	$L__BB0_219;
	ld.global.u32 	%r3926, [%rd19+220];
	xor.b32  	%r5750, %r5750, %r3926;
	ld.global.u32 	%r3927, [%rd19+224];
	xor.b32  	%r5933, %r5933, %r3927;
	ld.global.u32 	%r3928, [%rd19+228];
	xor.b32  	%r5932, %r5932, %r3928;
	ld.global.u32 	%r3929, [%rd19+232];
	xor.b32  	%r5931, %r5931, %r3929;
	ld.global.u32 	%r3930, [%rd19+236];
	xor.b32  	%r5746, %r5746, %r3930;
$L__BB0_219:
	and.b32  	%r3932, %r3845, 4096;
	setp.eq.s32 	%p118, %r3932, 0;
	@%p118 bra 	$L__BB0_221;
	ld.global.u32 	%r3933, [%rd19+240];
	xor.b32  	%r5750, %r5750, %r3933;
	ld.global.u32 	%r3934, [%rd19+244];
	xor.b32  	%r5933, %r5933, %r3934;
	ld.global.u32 	%r3935, [%rd19+248];
	xor.b32  	%r5932, %r5932, %r3935;
	ld.global.u32 	%r3936, [%rd19+252];
	xor.b32  	%r5931, %r5931, %r3936;
	ld.global.u32 	%r3937, [%rd19+256];
	xor.b32  	%r5746, %r5746, %r3937;
$L__BB0_221:
	and.b32  	%r3939, %r3845, 8192;
	setp.eq.s32 	%p119, %r3939, 0;
	@%p119 bra 	$L__BB0_223;
	ld.global.u32 	%r3940, [%rd19+260];
	xor.b32  	%r5750, %r5750, %r3940;
	ld.global.u32 	%r3941, [%rd19+264];
	xor.b32  	%r5933, %r5933, %r3941;
	ld.global.u32 	%r3942, [%rd19+268];
	xor.b32  	%r5932, %r5932, %r3942;
	ld.global.u32 	%r3943, [%rd19+272];
	xor.b32  	%r5931, %r5931, %r3943;
	ld.global.u32 	%r3944, [%rd19+276];
	xor.b32  	%r5746, %r5746, %r3944;
$L__BB0_223:
	and.b32  	%r3946, %r3845, 16384;
	setp.eq.s32 	%p120, %r3946, 0;
	@%p120 bra 	$L__BB0_225;
	ld.global.u32 	%r3947, [%rd19+280];
	xor.b32  	%r5750, %r5750, %r3947;
	ld.global.u32 	%r3948, [%rd19+284];
	xor.b32  	%r5933, %r5933, %r3948;
	ld.global.u32 	%r3949, [%rd19+288];
	xor.b32  	%r5932, %r5932, %r3949;
	ld.global.u32 	%r3950, [%rd19+292];
	xor.b32  	%r5931, %r5931, %r3950;
	ld.global.u32 	%r3951, [%rd19+296];
	xor.b32  	%r5746, %r5746, %r3951;
$L__BB0_225:
	and.b32  	%r3953, %r3845, 32768;
	setp.eq.s32 	%p121, %r3953, 0;
	@%p121 bra 	$L__BB0_227;
	ld.global.u32 	%r3954, [%rd19+300];
	xor.b32  	%r5750, %r5750, %r3954;
	ld.global.u32 	%r3955, [%rd19+304];
	xor.b32  	%r5933, %r5933, %r3955;
	ld.global.u32 	%r3956, [%rd19+308];
	xor.b32  	%r5932, %r5932, %r3956;
	ld.global.u32 	%r3957, [%rd19+312];
	xor.b32  	%r5931, %r5931, %r3957;
	ld.global.u32 	%r3958, [%rd19+316];
	xor.b32  	%r5746, %r5746, %r3958;
$L__BB0_227:
	add.s32 	%r5929, %r5929, 16;
	setp.ne.s32 	%p122, %r5929, 32;
	@%p122 bra 	$L__BB0_195;
	mad.lo.s32 	%r3959, %r5923, -31, %r906;
	add.s32 	%r5923, %r3959, 1;
	setp.ne.s32 	%p123, %r5923, 5;
	@%p123 bra 	$L__BB0_194;
	st.local.u32 	[%rd3+4], %r5750;
	st.local.v2.u32 	[%rd3+8], {%r5933, %r5932};
	st.local.v2.u32 	[%rd3+16], {%r5931, %r5746};
$L__BB0_230:
	shr.u64 	%rd141, %rd14, 2;
	add.s32 	%r5733, %r5733, 1;
	setp.gt.u64 	%p124, %rd14, 3;
	@%p124 bra 	$L__BB0_118;
$L__BB0_231:
	cvt.u32.u64 	%r3960, %rd5;
	setp.eq.s32 	%p125, %r3960, 0;
	add.s32 	%r3961, %r5, %r2;
	shr.u32 	%r3962, %r5750, 2;
	xor.b32  	%r3963, %r3962, %r5750;
	shl.b32 	%r3964, %r5746, 4;
	shl.b32 	%r3965, %r3963, 1;
	xor.b32  	%r3966, %r3965, %r3964;
	xor.b32  	%r3967, %r3966, %r3963;
	xor.b32  	%r3968, %r3967, %r5746;
	add.s32 	%r3969, %r3961, %r3968;
	add.s32 	%r3970, %r3969, 362437;
	cvt.rn.f32.u32 	%f1, %r3970;
	fma.rn.f32 	%f2, %f1, 0f2F800000, 0f2F000000;
	mul.f32 	%f3, %f2, 0f4F000000;
	cvt.rzi.s32.f32 	%r1080, %f3;
	// begin inline asm
	mov.u64 	%rd84, %clock64;
	// end inline asm
	shl.b64 	%rd85, %rd84, 32;
	shr.s64 	%rd86, %rd85, 63;
	cvt.u32.u64 	%r3971, %rd84;
	xor.b32  	%r3972, %r3971, -1429050551;
	mul.lo.s32 	%r3973, %r3972, 1099087573;
	cvt.u32.u64 	%r3974, %rd86;
	xor.b32  	%r3975, %r3974, -136515619;
	mul.lo.s32 	%r3976, %r3975, -1703105765;
	add.s32 	%r3977, %r3973, %r3976;
	add.s32 	%r1081, %r3977, 6615241;
	add.s32 	%r6316, %r3973, 123456789;
	st.local.v2.u32 	[%rd2], {%r1081, %r6316};
	xor.b32  	%r3978, %r3973, 362436069;
	add.s32 	%r3979, %r3976, 521288629;
	st.local.v2.u32 	[%rd2+8], {%r3978, %r3979};
	xor.b32  	%r3980, %r3976, 88675123;
	add.s32 	%r6312, %r3973, 5783321;
	st.local.v2.u32 	[%rd2+16], {%r3980, %r6312};
	@%p125 bra 	$L__BB0_346;
	mov.b32 	%r6018, 0;
	mov.u64 	%rd142, %rd5;
$L__BB0_233:
	mov.u64 	%rd21, %rd142;
	and.b64  	%rd22, %rd21, 3;
	setp.eq.s64 	%p126, %rd22, 0;
	@%p126 bra 	$L__BB0_345;
	mul.wide.u32 	%rd87, %r6018, 3200;
	mov.u64 	%rd88, precalc_xorwow_matrix;
	add.s64 	%rd23, %rd88, %rd87;
	mov.b32 	%r6312, 0;
	mov.u32 	%r6032, %r6312;
	mov.u32 	%r6033, %r6312;
	mov.u32 	%r6034, %r6312;
	mov.u32 	%r6316, %r6312;
	mov.u32 	%r6024, %r6312;
$L__BB0_235:
	mul.wide.u32 	%rd89, %r6024, 4;
	add.s64 	%rd90, %rd2, %rd89;
	ld.local.u32 	%r1095, [%rd90+4];
	shl.b32 	%r1096, %r6024, 5;
	mov.b32 	%r6030, 0;
$L__BB0_236:
	.pragma "nounroll";
	shr.u32 	%r3984, %r1095, %r6030;
	and.b32  	%r3985, %r3984, 1;
	setp.eq.b32 	%p127, %r3985, 1;
	not.pred 	%p128, %p127;
	add.s32 	%r3986, %r1096, %r6030;
	mul.lo.s32 	%r3987, %r3986, 5;
	mul.wide.u32 	%rd91, %r3987, 4;
	add.s64 	%rd24, %rd23, %rd91;
	@%p128 bra 	$L__BB0_238;
	ld.global.u32 	%r3988, [%rd24];
	xor.b32  	%r6316, %r6316, %r3988;
	ld.global.u32 	%r3989, [%rd24+4];
	xor.b32  	%r6034, %r6034, %r3989;
	ld.global.u32 	%r3990, [%rd24+8];
	xor.b32  	%r6033, %r6033, %r3990;
	ld.global.u32 	%r3991, [%rd24+12];
	xor.b32  	%r6032, %r6032, %r3991;
	ld.global.u32 	%r3992, [%rd24+16];
	xor.b32  	%r6312, %r6312, %r3992;
$L__BB0_238:
	and.b32  	%r3994, %r3984, 2;
	setp.eq.s32 	%p129, %r3994, 0;
	@%p129 bra 	$L__BB0_240;
	ld.global.u32 	%r3995, [%rd24+20];
	xor.b32  	%r6316, %r6316, %r3995;
	ld.global.u32 	%r3996, [%rd24+24];
	xor.b32  	%r6034, %r6034, %r3996;
	ld.global.u32 	%r3997, [%rd24+28];
	xor.b32  	%r6033, %r6033, %r3997;
	ld.global.u32 	%r3998, [%rd24+32];
	xor.b32  	%r6032, %r6032, %r3998;
	ld.global.u32 	%r3999, [%rd24+36];
	xor.b32  	%r6312, %r6312, %r3999;
$L__BB0_240:
	and.b32  	%r4001, %r3984, 4;
	setp.eq.s32 	%p130, %r4001, 0;
	@%p130 bra 	$L__BB0_242;
	ld.global.u32 	%r4002, [%rd24+40];
	xor.b32  	%r6316, %r6316, %r4002;
	ld.global.u32 	%r4003, [%rd24+44];
	xor.b32  	%r6034, %r6034, %r4003;
	ld.global.u32 	%r4004, [%rd24+48];
	xor.b32  	%r6033, %r6033, %r4004;
	ld.global.u32 	%r4005, [%rd24+52];
	xor.b32  	%r6032, %r6032, %r4005;
	ld.global.u32 	%r4006, [%rd24+56];
	xor.b32  	%r6312, %r6312, %r4006;
$L__BB0_242:
	and.b32  	%r4008, %r3984, 8;
	setp.eq.s32 	%p131, %r4008, 0;
	@%p131 bra 	$L__BB0_244;
	ld.global.u32 	%r4009, [%rd24+60];
	xor.b32  	%r6316, %r6316, %r4009;
	ld.global.u32 	%r4010, [%rd24+64];
	xor.b32  	%r6034, %r6034, %r4010;
	ld.global.u32 	%r4011, [%rd24+68];
	xor.b32  	%r6033, %r6033, %r4011;
	ld.global.u32 	%r4012, [%rd24+72];
	xor.b32  	%r6032, %r6032, %r4012;
	ld.global.u32 	%r4013, [%rd24+76];
	xor.b32  	%r6312, %r6312, %r4013;
$L__BB0_244:
	and.b32  	%r4015, %r3984, 16;
	setp.eq.s32 	%p132, %r4015, 0;
	@%p132 bra 	$L__BB0_246;
	ld.global.u32 	%r4016, [%rd24+80];
	xor.b32  	%r6316, %r6316, %r4016;
	ld.global.u32 	%r4017, [%rd24+84];
	xor.b32  	%r6034, %r6034, %r4017;
	ld.global.u32 	%r4018, [%rd24+88];
	xor.b32  	%r6033, %r6033, %r4018;
	ld.global.u32 	%r4019, [%rd24+92];
	xor.b32  	%r6032, %r6032, %r4019;
	ld.global.u32 	%r4020, [%rd24+96];
	xor.b32  	%r6312, %r6312, %r4020;
$L__BB0_246:
	and.b32  	%r4022, %r3984, 32;
	setp.eq.s32 	%p133, %r4022, 0;
	@%p133 bra 	$L__BB0_248;
	ld.global.u32 	%r4023, [%rd24+100];
	xor.b32  	%r6316, %r6316, %r4023;
	ld.global.u32 	%r4024, [%rd24+104];
	xor.b32  	%r6034, %r6034, %r4024;
	ld.global.u32 	%r4025, [%rd24+108];
	xor.b32  	%r6033, %r6033, %r4025;
	ld.global.u32 	%r4026, [%rd24+112];
	xor.b32  	%r6032, %r6032, %r4026;
	ld.global.u32 	%r4027, [%rd24+116];
	xor.b32  	%r6312, %r6312, %r4027;
$L__BB0_248:
	and.b32  	%r4029, %r3984, 64;
	setp.eq.s32 	%p134, %r4029, 0;
	@%p134 bra 	$L__BB0_250;
	ld.global.u32 	%r4030, [%rd24+120];
	xor.b32  	%r6316, %r6316, %r4030;
	ld.global.u32 	%r4031, [%rd24+124];
	xor.b32  	%r6034, %r6034, %r4031;
	ld.global.u32 	%r4032, [%rd24+128];
	xor.b32  	%r6033, %r6033, %r4032;
	ld.global.u32 	%r4033, [%rd24+132];
	xor.b32  	%r6032, %r6032, %r4033;
	ld.global.u32 	%r4034, [%rd24+136];
	xor.b32  	%r6312, %r6312, %r4034;
$L__BB0_250:
	and.b32  	%r4036, %r3984, 128;
	setp.eq.s32 	%p135, %r4036, 0;
	@%p135 bra 	$L__BB0_252;
	ld.global.u32 	%r4037, [%rd24+140];
	xor.b32  	%r6316, %r6316, %r4037;
	ld.global.u32 	%r4038, [%rd24+144];
	xor.b32  	%r6034, %r6034, %r4038;
	ld.global.u32 	%r4039, [%rd24+148];
	xor.b32  	%r6033, %r6033, %r4039;
	ld.global.u32 	%r4040, [%rd24+152];
	xor.b32  	%r6032, %r6032, %r4040;
	ld.global.u32 	%r4041, [%rd24+156];
	xor.b32  	%r6312, %r6312, %r4041;
$L__BB0_252:
	and.b32  	%r4043, %r3984, 256;
	setp.eq.s32 	%p136, %r4043, 0;
	@%p136 bra 	$L__BB0_254;
	ld.global.u32 	%r4044, [%rd24+160];
	xor.b32  	%r6316, %r6316, %r4044;
	ld.global.u32 	%r4045, [%rd24+164];
	xor.b32  	%r6034, %r6034, %r4045;
	ld.global.u32 	%r4046, [%rd24+168];
	xor.b32  	%r6033, %r6033, %r4046;
	ld.global.u32 	%r4047, [%rd24+172];
	xor.b32  	%r6032, %r6032, %r4047;
	ld.global.u32 	%r4048, [%rd24+176];
	xor.b32  	%r6312, %r6312, %r4048;
$L__BB0_254:
	and.b32  	%r4050, %r3984, 512;
	setp.eq.s32 	%p137, %r4050, 0;
	@%p137 bra 	$L__BB0_256;
	ld.global.u32 	%r4051, [%rd24+180];
	xor.b32  	%r6316, %r6316, %r4051;
	ld.global.u32 	%r4052, [%rd24+184];
	xor.b32  	%r6034, %r6034, %r4052;
	ld.global.u32 	%r4053, [%rd24+188];
	xor.b32  	%r6033, %r6033, %r4053;
	ld.global.u32 	%r4054, [%rd24+192];
	xor.b32  	%r6032, %r6032, %r4054;
	ld.global.u32 	%r4055, [%rd24+196];
	xor.b32  	%r6312, %r6312, %r4055;
$L__BB0_256:
	and.b32  	%r4057, %r3984, 1024;
	setp.eq.s32 	%p138, %r4057, 0;
	@%p138 bra 	$L__BB0_258;
	ld.global.u32 	%r4058, [%rd24+200];
	xor.b32  	%r6316, %r6316, %r4058;
	ld.global.u32 	%r4059, [%rd24+204];
	xor.b32  	%r6034, %r6034, %r4059;
	ld.global.u32 	%r4060, [%rd24+208];
	xor.b32  	%r6033, %r6033, %r4060;
	ld.global.u32 	%r4061, [%rd24+212];
	xor.b32  	%r6032, %r6032, %r4061;
	ld.global.u32 	%r4062, [%rd24+216];
	xor.b32  	%r6312, %r6312, %r4062;
$L__BB0_258:
	and.b32  	%r4064, %r3984, 2048;
	setp.eq.s32 	%p139, %r4064, 0;
	@%p139 bra 	$L__BB0_260;
	ld.global.u32 	%r4065, [%rd24+220];
	xor.b32  	%r6316, %r6316, %r4065;
	ld.global.u32 	%r4066, [%rd24+224];
	xor.b32  	%r6034, %r6034, %r4066;
	ld.global.u32 	%r4067, [%rd24+228];
	xor.b32  	%r6033, %r6033, %r4067;
	ld.global.u32 	%r4068, [%rd24+232];
	xor.b32  	%r6032, %r6032, %r4068;
	ld.global.u32 	%r4069, [%rd24+236];
	xor.b32  	%r6312, %r6312, %r4069;
$L__BB0_260:
	and.b32  	%r4071, %r3984, 4096;
	setp.eq.s32 	%p140, %r4071, 0;
	@%p140 bra 	$L__BB0_262;
	ld.global.u32 	%r4072, [%rd24+240];
	xor.b32  	%r6316, %r6316, %r4072;
	ld.global.u32 	%r4073, [%rd24+244];
	xor.b32  	%r6034, %r6034, %r4073;
	ld.global.u32 	%r4074, [%rd24+248];
	xor.b32  	%r6033, %r6033, %r4074;
	ld.global.u32 	%r4075, [%rd24+252];
	xor.b32  	%r6032, %r6032, %r4075;
	ld.global.u32 	%r4076, [%rd24+256];
	xor.b32  	%r6312, %r6312, %r4076;
$L__BB0_262:
	and.b32  	%r4078, %r3984, 8192;
	setp.eq.s32 	%p141, %r4078, 0;
	@%p141 bra 	$L__BB0_264;
	ld.global.u32 	%r4079, [%rd24+260];
	xor.b32  	%r6316, %r6316, %r4079;
	ld.global.u32 	%r4080, [%rd24+264];
	xor.b32  	%r6034, %r6034, %r4080;
	ld.global.u32 	%r4081, [%rd24+268];
	xor.b32  	%r6033, %r6033, %r4081;
	ld.global.u32 	%r4082, [%rd24+272];
	xor.b32  	%r6032, %r6032, %r4082;
	ld.global.u32 	%r4083, [%rd24+276];
	xor.b32  	%r6312, %r6312, %r4083;
$L__BB0_264:
	and.b32  	%r4085, %r3984, 16384;
	setp.eq.s32 	%p142, %r4085, 0;
	@%p142 bra 	$L__BB0_266;
	ld.global.u32 	%r4086, [%rd24+280];
	xor.b32  	%r6316, %r6316, %r4086;
	ld.global.u32 	%r4087, [%rd24+284];
	xor.b32  	%r6034, %r6034, %r4087;
	ld.global.u32 	%r4088, [%rd24+288];
	xor.b32  	%r6033, %r6033, %r4088;
	ld.global.u32 	%r4089, [%rd24+292];
	xor.b32  	%r6032, %r6032, %r4089;
	ld.global.u32 	%r4090, [%rd24+296];
	xor.b32  	%r6312, %r6312, %r4090;
$L__BB0_266:
	and.b32  	%r4092, %r3984, 32768;
	setp.eq.s32 	%p143, %r4092, 0;
	@%p143 bra 	$L__BB0_268;
	ld.global.u32 	%r4093, [%rd24+300];
	xor.b32  	%r6316, %r6316, %r4093;
	ld.global.u32 	%r4094, [%rd24+304];
	xor.b32  	%r6034, %r6034, %r4094;
	ld.global.u32 	%r4095, [%rd24+308];
	xor.b32  	%r6033, %r6033, %r4095;
	ld.global.u32 	%r4096, [%rd24+312];
	xor.b32  	%r6032, %r6032, %r4096;
	ld.global.u32 	%r4097, [%rd24+316];
	xor.b32  	%r6312, %r6312, %r4097;
$L__BB0_268:
	add.s32 	%r6030, %r6030, 16;
	setp.ne.s32 	%p144, %r6030, 32;
	@%p144 bra 	$L__BB0_236;
	mad.lo.s32 	%r4098, %r6024, -31, %r1096;
	add.s32 	%r6024, %r4098, 1;
	setp.ne.s32 	%p145, %r6024, 5;
	@%p145 bra 	$L__BB0_235;
	st.local.u32 	[%rd2+4], %r6316;
	st.local.v2.u32 	[%rd2+8], {%r6034, %r6033};
	st.local.v2.u32 	[%rd2+16], {%r6032, %r6312};
	setp.eq.s64 	%p146, %rd22, 1;
	@%p146 bra 	$L__BB0_345;
	mov.b32 	%r6312, 0;
	mov.u32 	%r6124, %r6312;
	mov.u32 	%r6125, %r6312;
	mov.u32 	%r6126, %r6312;
	mov.u32 	%r6316, %r6312;
	mov.u32 	%r6116, %r6312;
$L__BB0_272:
	mul.wide.u32 	%rd92, %r6116, 4;
	add.s64 	%rd93, %rd2, %rd92;
	ld.local.u32 	%r1271, [%rd93+4];
	shl.b32 	%r1272, %r6116, 5;
	mov.b32 	%r6122, 0;
$L__BB0_273:
	.pragma "nounroll";
	shr.u32 	%r4101, %r1271, %r6122;
	and.b32  	%r4102, %r4101, 1;
	setp.eq.b32 	%p147, %r4102, 1;
	not.pred 	%p148, %p147;
	add.s32 	%r4103, %r1272, %r6122;
	mul.lo.s32 	%r4104, %r4103, 5;
	mul.wide.u32 	%rd94, %r4104, 4;
	add.s64 	%rd25, %rd23, %rd94;
	@%p148 bra 	$L__BB0_275;
	ld.global.u32 	%r4105, [%rd25];
	xor.b32  	%r6316, %r6316, %r4105;
	ld.global.u32 	%r4106, [%rd25+4];
	xor.b32  	%r6126, %r6126, %r4106;
	ld.global.u32 	%r4107, [%rd25+8];
	xor.b32  	%r6125, %r6125, %r4107;
	ld.global.u32 	%r4108, [%rd25+12];
	xor.b32  	%r6124, %r6124, %r4108;
	ld.global.u32 	%r4109, [%rd25+16];
	xor.b32  	%r6312, %r6312, %r4109;
$L__BB0_275:
	and.b32  	%r4111, %r4101, 2;
	setp.eq.s32 	%p149, %r4111, 0;
	@%p149 bra 	$L__BB0_277;
	ld.global.u32 	%r4112, [%rd25+20];
	xor.b32  	%r6316, %r6316, %r4112;
	ld.global.u32 	%r4113, [%rd25+24];
	xor.b32  	%r6126, %r6126, %r4113;
	ld.global.u32 	%r4114, [%rd25+28];
	xor.b32  	%r6125, %r6125, %r4114;
	ld.global.u32 	%r4115, [%rd25+32];
	xor.b32  	%r6124, %r6124, %r4115;
	ld.global.u32 	%r4116, [%rd25+36];
	xor.b32  	%r6312, %r6312, %r4116;
$L__BB0_277:
	and.b32  	%r4118, %r4101, 4;
	setp.eq.s32 	%p150, %r4118, 0;
	@%p150 bra 	$L__BB0_279;
	ld.global.u32 	%r4119, [%rd25+40];
	xor.b32  	%r6316, %r6316, %r4119;
	ld.global.u32 	%r4120, [%rd25+44];
	xor.b32  	%r6126, %r6126, %r4120;
	ld.global.u32 	%r4121, [%rd25+48];
	xor.b32  	%r6125, %r6125, %r4121;
	ld.global.u32 	%r4122, [%rd25+52];
	xor.b32  	%r6124, %r6124, %r4122;
	ld.global.u32 	%r4123, [%rd25+56];
	xor.b32  	%r6312, %r6312, %r4123;
$L__BB0_279:
	and.b32  	%r4125, %r4101, 8;
	setp.eq.s32 	%p151, %r4125, 0;
	@%p151 bra 	$L__BB0_281;
	ld.global.u32 	%r4126, [%rd25+60];
	xor.b32  	%r6316, %r6316, %r4126;
	ld.global.u32 	%r4127, [%rd25+64];
	xor.b32  	%r6126, %r6126, %r4127;
	ld.global.u32 	%r4128, [%rd25+68];
	xor.b32  	%r6125, %r6125, %r4128;
	ld.global.u32 	%r4129, [%rd25+72];
	xor.b32  	%r6124, %r6124, %r4129;
	ld.global.u32 	%r4130, [%rd25+76];
	xor.b32  	%r6312, %r6312, %r4130;
$L__BB0_281:
	and.b32  	%r4132, %r4101, 16;
	setp.eq.s32 	%p152, %r4132, 0;
	@%p152 bra 	$L__BB0_283;
	ld.global.u32 	%r4133, [%rd25+80];
	xor.b32  	%r6316, %r6316, %r4133;
	ld.global.u32 	%r4134, [%rd25+84];
	xor.b32  	%r6126, %r6126, %r4134;
	ld.global.u32 	%r4135, [%rd25+88];
	xor.b32  	%r6125, %r6125, %r4135;
	ld.global.u32 	%r4136, [%rd25+92];
	xor.b32  	%r6124, %r6124, %r4136;
	ld.global.u32 	%r4137, [%rd25+96];
	xor.b32  	%r6312, %r6312, %r4137;
$L__BB0_283:
	and.b32  	%r4139, %r4101, 32;
	setp.eq.s32 	%p153, %r4139, 0;
	@%p153 bra 	$L__BB0_285;
	ld.global.u32 	%r4140, [%rd25+100];
	xor.b32  	%r6316, %r6316, %r4140;
	ld.global.u32 	%r4141, [%rd25+104];
	xor.b32  	%r6126, %r6126, %r4141;
	ld.global.u32 	%r4142, [%rd25+108];
	xor.b32  	%r6125, %r6125, %r4142;
	ld.global.u32 	%r4143, [%rd25+112];
	xor.b32  	%r6124, %r6124, %r4143;
	ld.global.u32 	%r4144, [%rd25+116];
	xor.b32  	%r6312, %r6312, %r4144;
$L__BB0_285:
	and.b32  	%r4146, %r4101, 64;
	setp.eq.s32 	%p154, %r4146, 0;
	@%p154 bra 	$L__BB0_287;
	ld.global.u32 	%r4147, [%rd25+120];
	xor.b32  	%r6316, %r6316, %r4147;
	ld.global.u32 	%r4148, [%rd25+124];
	xor.b32  	%r6126, %r6126, %r4148;
	ld.global.u32 	%r4149, [%rd25+128];
	xor.b32  	%r6125, %r6125, %r4149;
	ld.global.u32 	%r4150, [%rd25+132];
	xor.b32  	%r6124, %r6124, %r4150;
	ld.global.u32 	%r4151, [%rd25+136];
	xor.b32  	%r6312, %r6312, %r4151;
$L__BB0_287:
	and.b32  	%r4153, %r4101, 128;
	setp.eq.s32 	%p155, %r4153, 0;
	@%p155 bra 	$L__BB0_289;
	ld.global.u32 	%r4154, [%rd25+140];
	xor.b32  	%r6316, %r6316, %r4154;
	ld.global.u32 	%r4155, [%rd25+144];
	xor.b32  	%r6126, %r6126, %r4155;
	ld.global.u32 	%r4156, [%rd25+148];
	xor.b32  	%r6125, %r6125, %r4156;
	ld.global.u32 	%r4157, [%rd25+152];
	xor.b32  	%r6124, %r6124, %r4157;
	ld.global.u32 	%r4158, [%rd25+156];
	xor.b32  	%r6312, %r6312, %r4158;
$L__BB0_289:
	and.b32  	%r4160, %r4101, 256;
	setp.eq.s32 	%p156, %r4160, 0;
	@%p156 bra 	$L__BB0_291;
	ld.global.u32 	%r4161, [%rd25+160];
	xor.b32  	%r6316, %r6316, %r4161;
	ld.global.u32 	%r4162, [%rd25+164];
	xor.b32  	%r6126, %r6126, %r4162;
	ld.global.u32 	%r4163, [%rd25+168];
	xor.b32  	%r6125, %r6125, %r4163;
	ld.global.u32 	%r4164, [%rd25+172];
	xor.b32  	%r6124, %r6124, %r4164;
	ld.global.u32 	%r4165, [%rd25+176];
	xor.b32  	%r6312, %r6312, %r4165;
$L__BB0_291:
	and.b32  	%r4167, %r4101, 512;
	setp.eq.s32 	%p157, %r4167, 0;
	@%p157 bra 	$L__BB0_293;
	ld.global.u32 	%r4168, [%rd25+180];
	xor.b32  	%r6316, %r6316, %r4168;
	ld.global.u32 	%r4169, [%rd25+184];
	xor.b32  	%r6126, %r6126, %r4169;
	ld.global.u32 	%r4170, [%rd25+188];
	xor.b32  	%r6125, %r6125, %r4170;
	ld.global.u32 	%r4171, [%rd25+192];
	xor.b32  	%r6124, %r6124, %r4171;
	ld.global.u32 	%r4172, [%rd25+196];
	xor.b32  	%r6312, %r6312, %r4172;
$L__BB0_293:
	and.b32  	%r4174, %r4101, 1024;
	setp.eq.s32 	%p158, %r4174, 0;
	@%p158 bra 	$L__BB0_295;
	ld.global.u32 	%r4175, [%rd25+200];
	xor.b32  	%r6316, %r6316, %r4175;
	ld.global.u32 	%r4176, [%rd25+204];
	xor.b32  	%r6126, %r6126, %r4176;
	ld.global.u32 	%r4177, [%rd25+208];
	xor.b32  	%r6125, %r6125, %r4177;
	ld.global.u32 	%r4178, [%rd25+212];
	xor.b32  	%r6124, %r6124, %r4178;
	ld.global.u32 	%r4179, [%rd25+216];
	xor.b32  	%r6312, %r6312, %r4179;
$L__BB0_295:
	and.b32  	%r4181, %r4101, 2048;
	setp.eq.s32 	%p159, %r4181, 0;
	@%p159 bra 	$L__BB0_297;
	ld.global.u32 	%r4182, [%rd25+220];
	xor.b32  	%r6316, %r6316, %r4182;
	ld.global.u32 	%r4183, [%rd25+224];
	xor.b32  	%r6126, %r6126, %r4183;
	ld.global.u32 	%r4184, [%rd25+228];
	xor.b32  	%r6125, %r6125, %r4184;
	ld.global.u32 	%r4185, [%rd25+232];
	xor.b32  	%r6124, %r6124, %r4185;
	ld.global.u32 	%r4186, [%rd25+236];
	xor.b32  	%r6312, %r6312, %r4186;
$L__BB0_297:
	and.b32  	%r4188, %r4101, 4096;
	setp.eq.s32 	%p160, %r4188, 0;
	@%p160 bra 	$L__BB0_299;
	ld.global.u32 	%r4189, [%rd25+240];
	xor.b32  	%r6316, %r6316, %r4189;
	ld.global.u32 	%r4190, [%rd25+244];
	xor.b32  	%r6126, %r6126, %r4190;
	ld.global.u32 	%r4191, [%rd25+248];
	xor.b32  	%r6125, %r6125, %r4191;
	ld.global.u32 	%r4192, [%rd25+252];
	xor.b32  	%r6124, %r6124, %r4192;
	ld.global.u32 	%r4193, [%rd25+256];
	xor.b32  	%r6312, %r6312, %r4193;
$L__BB0_299:
	and.b32  	%r4195, %r4101, 8192;
	setp.eq.s32 	%p161, %r4195, 0;
	@%p161 bra 	$L__BB0_301;
	ld.global.u32 	%r4196, [%rd25+260];
	xor.b32  	%r6316, %r6316, %r4196;
	ld.global.u32 	%r4197, [%rd25+264];
	xor.b32  	%r6126, %r6126, %r4197;
	ld.global.u32 	%r4198, [%rd25+268];
	xor.b32  	%r6125, %r6125, %r4198;
	ld.global.u32 	%r4199, [%rd25+272];
	xor.b32  	%r6124, %r6124, %r4199;
	ld.global.u32 	%r4200, [%rd25+276];
	xor.b32  	%r6312, %r6312, %r4200;
$L__BB0_301:
	and.b32  	%r4202, %r4101, 16384;
	setp.eq.s32 	%p162, %r4202, 0;
	@%p162 bra 	$L__BB0_303;
	ld.global.u32 	%r4203, [%rd25+280];
	xor.b32  	%r6316, %r6316, %r4203;
	ld.global.u32 	%r4204, [%rd25+284];
	xor.b32  	%r6126, %r6126, %r4204;
	ld.global.u32 	%r4205, [%rd25+288];
	xor.b32  	%r6125, %r6125, %r4205;
	ld.global.u32 	%r4206, [%rd25+292];
	xor.b32  	%r6124, %r6124, %r4206;
	ld.global.u32 	%r4207, [%rd25+296];
	xor.b32  	%r6312, %r6312, %r4207;
$L__BB0_303:
	and.b32  	%r4209, %r4101, 32768;
	setp.eq.s32 	%p163, %r4209, 0;
	@%p163 bra 	$L__BB0_305;
	ld.global.u32 	%r4210, [%rd25+300];
	xor.b32  	%r6316, %r6316, %r4210;
	ld.global.u32 	%r4211, [%rd25+304];
	xor.b32  	%r6126, %r6126, %r4211;
	ld.global.u32 	%r4212, [%rd25+308];
	xor.b32  	%r6125, %r6125, %r4212;
	ld.global.u32 	%r4213, [%rd25+312];
	xor.b32  	%r6124, %r6124, %r4213;
	ld.global.u32 	%r4214, [%rd25+316];
	xor.b32  	%r6312, %r6312, %r4214;
$L__BB0_305:
	add.s32 	%r6122, %r6122, 16;
	setp.ne.s32 	%p164, %r6122, 32;
	@%p164 bra 	$L__BB0_273;
	mad.lo.s32 	%r4215, %r6116, -31, %r1272;
	add.s32 	%r6116, %r4215, 1;
	setp.ne.s32 	%p165, %r6116, 5;
	@%p165 bra 	$L__BB0_272;
	st.local.u32 	[%rd2+4], %r6316;
	st.local.v2.u32 	[%rd2+8], {%r6126, %r6125};
	st.local.v2.u32 	[%rd2+16], {%r6124, %r6312};
	setp.ne.s64 	%p166, %rd22, 3;
	@%p166 bra 	$L__BB0_345;
	mov.b32 	%r6312, 0;
	mov.u32 	%r6216, %r6312;
	mov.u32 	%r6217, %r6312;
	mov.u32 	%r6218, %r6312;
	mov.u32 	%r6316, %r6312;
	mov.u32 	%r6208, %r6312;
$L__BB0_309:
	mul.wide.u32 	%rd95, %r6208, 4;
	add.s64 	%rd96, %rd2, %rd95;
	ld.local.u32 	%r1447, [%rd96+4];
	shl.b32 	%r1448, %r6208, 5;
	mov.b32 	%r6214, 0;
$L__BB0_310:
	.pragma "nounroll";
	shr.u32 	%r4218, %r1447, %r6214;
	and.b32  	%r4219, %r4218, 1;
	setp.eq.b32 	%p167, %r4219, 1;
	not.pred 	%p168, %p167;
	add.s32 	%r4220, %r1448, %r6214;
	mul.lo.s32 	%r4221, %r4220, 5;
	mul.wide.u32 	%rd97, %r4221, 4;
	add.s64 	%rd26, %rd23, %rd97;
	@%p168 bra 	$L__BB0_312;
	ld.global.u32 	%r4222, [%rd26];
	xor.b32  	%r6316, %r6316, %r4222;
	ld.global.u32 	%r4223, [%rd26+4];
	xor.b32  	%r6218, %r6218, %r4223;
	ld.global.u32 	%r4224, [%rd26+8];
	xor.b32  	%r6217, %r6217, %r4224;
	ld.global.u32 	%r4225, [%rd26+12];
	xor.b32  	%r6216, %r6216, %r4225;
	ld.global.u32 	%r4226, [%rd26+16];
	xor.b32  	%r6312, %r6312, %r4226;
$L__BB0_312:
	and.b32  	%r4228, %r4218, 2;
	setp.eq.s32 	%p169, %r4228, 0;
	@%p169 bra 	$L__BB0_314;
	ld.global.u32 	%r4229, [%rd26+20];
	xor.b32  	%r6316, %r6316, %r4229;
	ld.global.u32 	%r4230, [%rd26+24];
	xor.b32  	%r6218, %r6218, %r4230;
	ld.global.u32 	%r4231, [%rd26+28];
	xor.b32  	%r6217, %r6217, %r4231;
	ld.global.u32 	%r4232, [%rd26+32];
	xor.b32  	%r6216, %r6216, %r4232;
	ld.global.u32 	%r4233, [%rd26+36];
	xor.b32  	%r6312, %r6312, %r4233;
$L__BB0_314:
	and.b32  	%r4235, %r4218, 4;
	setp.eq.s32 	%p170, %r4235, 0;
	@%p170 bra 	$L__BB0_316;
	ld.global.u32 	%r4236, [%rd26+40];
	xor.b32  	%r6316, %r6316, %r4236;
	ld.global.u32 	%r4237, [%rd26+44];
	xor.b32  	%r6218, %r6218, %r4237;
	ld.global.u32 	%r4238, [%rd26+48];
	xor.b32  	%r6217, %r6217, %r4238;
	ld.global.u32 	%r4239, [%rd26+52];
	xor.b32  	%r6216, %r6216, %r4239;
	ld.global.u32 	%r4240, [%rd26+56];
	xor.b32  	%r6312, %r6312, %r4240;
$L__BB0_316:
	and.b32  	%r4242, %r4218, 8;
	setp.eq.s32 	%p171, %r4242, 0;
	@%p171 bra 	$L__BB0_318;
	ld.global.u32 	%r4243, [%rd26+60];
	xor.b32  	%r6316, %r6316, %r4243;
	ld.global.u32 	%r4244, [%rd26+64];
	xor.b32  	%r6218, %r6218, %r4244;
	ld.global.u32 	%r4245, [%rd26+68];
	xor.b32  	%r6217, %r6217, %r4245;
	ld.global.u32 	%r4246, [%rd26+72];
	xor.b32  	%r6216, %r6216, %r4246;
	ld.global.u32 	%r4247, [%rd26+76];
	xor.b32  	%r6312, %r6312, %r4247;
$L__BB0_318:
	and.b32  	%r4249, %r4218, 16;
	setp.eq.s32 	%p172, %r4249, 0;
	@%p172 bra 	$L__BB0_320;
	ld.global.u32 	%r4250, [%rd26+80];
	xor.b32  	%r6316, %r6316, %r4250;
	ld.global.u32 	%r4251, [%rd26+84];
	xor.b32  	%r6218, %r6218, %r4251;
	ld.global.u32 	%r4252, [%rd26+88];
	xor.b32  	%r6217, %r6217, %r4252;
	ld.global.u32 	%r4253, [%rd26+92];
	xor.b32  	%r6216, %r6216, %r4253;
	ld.global.u32 	%r4254, [%rd26+96];
	xor.b32  	%r6312, %r6312, %r4254;
$L__BB0_320:
	and.b32  	%r4256, %r4218, 32;
	setp.eq.s32 	%p173, %r4256, 0;
	@%p173 bra 	$L__BB0_322;
	ld.global.u32 	%r4257, [%rd26+100];
	xor.b32  	%r6316, %r6316, %r4257;
	ld.global.u32 	%r4258, [%rd26+104];
	xor.b32  	%r6218, %r6218, %r4258;
	ld.global.u32 	%r4259, [%rd26+108];
	xor.b32  	%r6217, %r6217, %r4259;
	ld.global.u32 	%r4260, [%rd26+112];
	xor.b32  	%r6216, %r6216, %r4260;
	ld.global.u32 	%r4261, [%rd26+116];
	xor.b32  	%r6312, %r6312, %r4261;
$L__BB0_322:
	and.b32  	%r4263, %r4218, 64;
	setp.eq.s32 	%p174, %r4263, 0;
	@%p174 bra 	$L__BB0_324;
	ld.global.u32 	%r4264, [%rd26+120];
	xor.b32  	%r6316, %r6316, %r4264;
	ld.global.u32 	%r4265, [%rd26+124];
	xor.b32  	%r6218, %r6218, %r4265;
	ld.global.u32 	%r4266, [%rd26+128];
	xor.b32  	%r6217, %r6217, %r4266;
	ld.global.u32 	%r4267, [%rd26+132];
	xor.b32  	%r6216, %r6216, %r4267;
	ld.global.u32 	%r4268, [%rd26+136];
	xor.b32  	%r6312, %r6312, %r4268;
$L__BB0_324:
	and.b32  	%r4270, %r4218, 128;
	setp.eq.s32 	%p175, %r4270, 0;
	@%p175 bra 	$L__BB0_326;
	ld.global.u32 	%r4271, [%rd26+140];
	xor.b32  	%r6316, %r6316, %r4271;
	ld.global.u32 	%r4272, [%rd26+144];
	xor.b32  	%r6218, %r6218, %r4272;
	ld.global.u32 	%r4273, [%rd26+148];
	xor.b32  	%r6217, %r6217, %r4273;
	ld.global.u32 	%r4274, [%rd26+152];
	xor.b32  	%r6216, %r6216, %r4274;
	ld.global.u32 	%r4275, [%rd26+156];
	xor.b32  	%r6312, %r6312, %r4275;
$L__BB0_326:
	and.b32  	%r4277, %r4218, 256;
	setp.eq.s32 	%p176, %r4277, 0;
	@%p176 bra 	$L__BB0_328;
	ld.global.u32 	%r4278, [%rd26+160];
	xor.b32  	%r6316, %r6316, %r4278;
	ld.global.u32 	%r4279, [%rd26+164];
	xor.b32  	%r6218, %r6218, %r4279;
	ld.global.u32 	%r4280, [%rd26+168];
	xor.b32  	%r6217, %r6217, %r4280;
	ld.global.u32 	%r4281, [%rd26+172];
	xor.b32  	%r6216, %r6216, %r4281;
	ld.global.u32 	%r4282, [%rd26+176];
	xor.b32  	%r6312, %r6312, %r4282;
$L__BB0_328:
	and.b32  	%r4284, %r4218, 512;
	setp.eq.s32 	%p177, %r4284, 0;
	@%p177 bra 	$L__BB0_330;
	ld.global.u32 	%r4285, [%rd26+180];
	xor.b32  	%r6316, %r6316, %r4285;
	ld.global.u32 	%r4286, [%rd26+184];
	xor.b32  	%r6218, %r6218, %r4286;
	ld.global.u32 	%r4287, [%rd26+188];
	xor.b32  	%r6217, %r6217, %r4287;
	ld.global.u32 	%r4288, [%rd26+192];
	xor.b32  	%r6216, %r6216, %r4288;
	ld.global.u32 	%r4289, [%rd26+196];
	xor.b32  	%r6312, %r6312, %r4289;
$L__BB0_330:
	and.b32  	%r4291, %r4218, 1024;
	setp.eq.s32 	%p178, %r4291, 0;
	@%p178 bra 	$L__BB0_332;
	ld.global.u32 	%r4292, [%rd26+200];
	xor.b32  	%r6316, %r6316, %r4292;
	ld.global.u32 	%r4293, [%rd26+204];
	xor.b32  	%r6218, %r6218, %r4293;
	ld.global.u32 	%r4294, [%rd26+208];
	xor.b32  	%r6217, %r6217, %r4294;
	ld.global.u32 	%r4295, [%rd26+212];
	xor.b32  	%r6216, %r6216, %r4295;
	ld.global.u32 	%r4296, [%rd26+216];
	xor.b32  	%r6312, %r6312, %r4296;
$L__BB0_332:
	and.b32  	%r4298, %r4218, 2048;
	setp.eq.s32 	%p179, %r4298, 0;
	@%p179 bra 	$L__BB0_334;
	ld.global.u32 	%r4299, [%rd26+220];
	xor.b32  	%r6316, %r6316, %r4299;
	ld.global.u32 	%r4300, [%rd26+224];
	xor.b32  	%r6218, %r6218, %r4300;
	ld.global.u32 	%r4301, [%rd26+228];
	xor.b32  	%r6217, %r6217, %r4301;
	ld.global.u32 	%r4302, [%rd26+232];
	xor.b32  	%r6216, %r6216, %r4302;
	ld.global.u32 	%r4303, [%rd26+236];
	xor.b32  	%r6312, %r6312, %r4303;
$L__BB0_334:
	and.b32  	%r4305, %r4218, 4096;
	setp.eq.s32 	%p180, %r4305, 0;
	@%p180 bra 	$L__BB0_336;
	ld.global.u32 	%r4306, [%rd26+240];
	xor.b32  	%r6316, %r6316, %r4306;
	ld.global.u32 	%r4307, [%rd26+244];
	xor.b32  	%r6218, %r6218, %r4307;
	ld.global.u32 	%r4308, [%rd26+248];
	xor.b32  	%r6217, %r6217, %r4308;
	ld.global.u32 	%r4309, [%rd26+252];
	xor.b32  	%r6216, %r6216, %r4309;
	ld.global.u32 	%r4310, [%rd26+256];
	xor.b32  	%r6312, %r6312, %r4310;
$L__BB0_336:
	and.b32  	%r4312, %r4218, 8192;
	setp.eq.s32 	%p181, %r4312, 0;
	@%p181 bra 	$L__BB0_338;
	ld.global.u32 	%r4313, [%rd26+260];
	xor.b32  	%r6316, %r6316, %r4313;
	ld.global.u32 	%r4314, [%rd26+264];
	xor.b32  	%r6218, %r6218, %r4314;
	ld.global.u32 	%r4315, [%rd26+268];
	xor.b32  	%r6217, %r6217, %r4315;
	ld.global.u32 	%r4316, [%rd26+272];
	xor.b32  	%r6216, %r6216, %r4316;
	ld.global.u32 	%r4317, [%rd26+276];
	xor.b32  	%r6312, %r6312, %r4317;
$L__BB0_338:
	and.b32  	%r4319, %r4218, 16384;
	setp.eq.s32 	%p182, %r4319, 0;
	@%p182 bra 	$L__BB0_340;
	ld.global.u32 	%r4320, [%rd26+280];
	xor.b32  	%r6316, %r6316, %r4320;
	ld.global.u32 	%r4321, [%rd26+284];
	xor.b32  	%r6218, %r6218, %r4321;
	ld.global.u32 	%r4322, [%rd26+288];
	xor.b32  	%r6217, %r6217, %r4322;
	ld.global.u32 	%r4323, [%rd26+292];
	xor.b32  	%r6216, %r6216, %r4323;
	ld.global.u32 	%r4324, [%rd26+296];
	xor.b32  	%r6312, %r6312, %r4324;
$L__BB0_340:
	and.b32  	%r4326, %r4218, 32768;
	setp.eq.s32 	%p183, %r4326, 0;
	@%p183 bra 	$L__BB0_342;
	ld.global.u32 	%r4327, [%rd26+300];
	xor.b32  	%r6316, %r6316, %r4327;
	ld.global.u32 	%r4328, [%rd26+304];
	xor.b32  	%r6218, %r6218, %r4328;
	ld.global.u32 	%r4329, [%rd26+308];
	xor.b32  	%r6217, %r6217, %r4329;
	ld.global.u32 	%r4330, [%rd26+312];
	xor.b32  	%r6216, %r6216, %r4330;
	ld.global.u32 	%r4331, [%rd26+316];
	xor.b32  	%r6312, %r6312, %r4331;
$L__BB0_342:
	add.s32 	%r6214, %r6214, 16;
	setp.ne.s32 	%p184, %r6214, 32;
	@%p184 bra 	$L__BB0_310;
	mad.lo.s32 	%r4332, %r6208, -31, %r1448;
	add.s32 	%r6208, %r4332, 1;
	setp.ne.s32 	%p185, %r6208, 5;
	@%p185 bra 	$L__BB0_309;
	st.local.u32 	[%rd2+4], %r6316;
	st.local.v2.u32 	[%rd2+8], {%r6218, %r6217};
	st.local.v2.u32 	[%rd2+16], {%r6216, %r6312};
$L__BB0_345:
	shr.u64 	%rd142, %rd21, 2;
	add.s32 	%r6018, %r6018, 1;
	setp.lt.u64 	%p186, %rd21, 4;
	@%p186 bra 	$L__BB0_346;
	bra.uni 	$L__BB0_233;
$L__BB0_346:
	cvt.u32.u64 	%r4333, %rd6;
	setp.eq.s32 	%p187, %r4333, 0;
	@%p187 bra 	$L__BB0_461;
	mov.b32 	%r6299, 0;
	mov.u64 	%rd143, %rd6;
$L__BB0_348:
	mov.u64 	%rd28, %rd143;
	and.b64  	%rd29, %rd28, 3;
	setp.eq.s64 	%p188, %rd29, 0;
	@%p188 bra 	$L__BB0_460;
	mul.wide.u32 	%rd98, %r6299, 3200;
	mov.u64 	%rd99, precalc_xorwow_offset_matrix;
	add.s64 	%rd30, %rd99, %rd98;
	mov.b32 	%r6312, 0;
	mov.u32 	%r6313, %r6312;
	mov.u32 	%r6314, %r6312;
	mov.u32 	%r6315, %r6312;
	mov.u32 	%r6316, %r6312;
	mov.u32 	%r6305, %r6312;
$L__BB0_350:
	mul.wide.u32 	%rd100, %r6305, 4;
	add.s64 	%rd101, %rd2, %rd100;
	ld.local.u32 	%r1629, [%rd101+4];
	shl.b32 	%r1630, %r6305, 5;
	mov.b32 	%r6311, 0;
$L__BB0_351:
	.pragma "nounroll";
	shr.u32 	%r4337, %r1629, %r6311;
	and.b32  	%r4338, %r4337, 1;
	setp.eq.b32 	%p189, %r4338, 1;
	not.pred 	%p190, %p189;
	add.s32 	%r4339, %r1630, %r6311;
	mul.lo.s32 	%r4340, %r4339, 5;
	mul.wide.u32 	%rd102, %r4340, 4;
	add.s64 	%rd31, %rd30, %rd102;
	@%p190 bra 	$L__BB0_353;
	ld.global.u32 	%r4341, [%rd31];
	xor.b32  	%r6316, %r6316, %r4341;
	ld.global.u32 	%r4342, [%rd31+4];
	xor.b32  	%r6315, %r6315, %r4342;
	ld.global.u32 	%r4343, [%rd31+8];
	xor.b32  	%r6314, %r6314, %r4343;
	ld.global.u32 	%r4344, [%rd31+12];
	xor.b32  	%r6313, %r6313, %r4344;
	ld.global.u32 	%r4345, [%rd31+16];
	xor.b32  	%r6312, %r6312, %r4345;
$L__BB0_353:
	and.b32  	%r4347, %r4337, 2;
	setp.eq.s32 	%p191, %r4347, 0;
	@%p191 bra 	$L__BB0_355;
	ld.global.u32 	%r4348, [%rd31+20];
	xor.b32  	%r6316, %r6316, %r4348;
	ld.global.u32 	%r4349, [%rd31+24];
	xor.b32  	%r6315, %r6315, %r4349;
	ld.global.u32 	%r4350, [%rd31+28];
	xor.b32  	%r6314, %r6314, %r4350;
	ld.global.u32 	%r4351, [%rd31+32];
	xor.b32  	%r6313, %r6313, %r4351;
	ld.global.u32 	%r4352, [%rd31+36];
	xor.b32  	%r6312, %r6312, %r4352;
$L__BB0_355:
	and.b32  	%r4354, %r4337, 4;
	setp.eq.s32 	%p192, %r4354, 0;
	@%p192 bra 	$L__BB0_357;
	ld.global.u32 	%r4355, [%rd31+40];
	xor.b32  	%r6316, %r6316, %r4355;
	ld.global.u32 	%r4356, [%rd31+44];
	xor.b32  	%r6315, %r6315, %r4356;
	ld.global.u32 	%r4357, [%rd31+48];
	xor.b32  	%r6314, %r6314, %r4357;
	ld.global.u32 	%r4358, [%rd31+52];
	xor.b32  	%r6313, %r6313, %r4358;
	ld.global.u32 	%r4359, [%rd31+56];
	xor.b32  	%r6312, %r6312, %r4359;
$L__BB0_357:
	and.b32  	%r4361, %r4337, 8;
	setp.eq.s32 	%p193, %r4361, 0;
	@%p193 bra 	$L__BB0_359;
	ld.global.u32 	%r4362, [%rd31+60];
	xor.b32  	%r6316, %r6316, %r4362;
	ld.global.u32 	%r4363, [%rd31+64];
	xor.b32  	%r6315, %r6315, %r4363;
	ld.global.u32 	%r4364, [%rd31+68];
	xor.b32  	%r6314, %r6314, %r4364;
	ld.global.u32 	%r4365, [%rd31+72];
	xor.b32  	%r6313, %r6313, %r4365;
	ld.global.u32 	%r4366, [%rd31+76];
	xor.b32  	%r6312, %r6312, %r4366;
$L__BB0_359:
	and.b32  	%r4368, %r4337, 16;
	setp.eq.s32 	%p194, %r4368, 0;
	@%p194 bra 	$L__BB0_361;
	ld.global.u32 	%r4369, [%rd31+80];
	xor.b32  	%r6316, %r6316, %r4369;
	ld.global.u32 	%r4370, [%rd31+84];
	xor.b32  	%r6315, %r6315, %r4370;
	ld.global.u32 	%r4371, [%rd31+88];
	xor.b32  	%r6314, %r6314, %r4371;
	ld.global.u32 	%r4372, [%rd31+92];
	xor.b32  	%r6313, %r6313, %r4372;
	ld.global.u32 	%r4373, [%rd31+96];
	xor.b32  	%r6312, %r6312, %r4373;
$L__BB0_361:
	and.b32  	%r4375, %r4337, 32;
	setp.eq.s32 	%p195, %r4375, 0;
	@%p195 bra 	$L__BB0_363;
	ld.global.u32 	%r4376, [%rd31+100];
	xor.b32  	%r6316, %r6316, %r4376;
	ld.global.u32 	%r4377, [%rd31+104];
	xor.b32  	%r6315, %r6315, %r4377;
	ld.global.u32 	%r4378, [%rd31+108];
	xor.b32  	%r6314, %r6314, %r4378;
	ld.global.u32 	%r4379, [%rd31+112];
	xor.b32  	%r6313, %r6313, %r4379;
	ld.global.u32 	%r4380, [%rd31+116];
	xor.b32  	%r6312, %r6312, %r4380;
$L__BB0_363:
	and.b32  	%r4382, %r4337, 64;
	setp.eq.s32 	%p196, %r4382, 0;
	@%p196 bra 	$L__BB0_365;
	ld.global.u32 	%r4383, [%rd31+120];
	xor.b32  	%r6316, %r6316, %r4383;
	ld.global.u32 	%r4384, [%rd31+124];
	xor.b32  	%r6315, %r6315, %r4384;
	ld.global.u32 	%r4385, [%rd31+128];
	xor.b32  	%r6314, %r6314, %r4385;
	ld.global.u32 	%r4386, [%rd31+132];
	xor.b32  	%r6313, %r6313, %r4386;
	ld.global.u32 	%r4387, [%rd31+136];
	xor.b32  	%r6312, %r6312, %r4387;
$L__BB0_365:
	and.b32  	%r4389, %r4337, 128;
	setp.eq.s32 	%p197, %r4389, 0;
	@%p197 bra 	$L__BB0_367;
	ld.global.u32 	%r4390, [%rd31+140];
	xor.b32  	%r6316, %r6316, %r4390;
	ld.global.u32 	%r4391, [%rd31+144];
	xor.b32  	%r6315, %r6315, %r4391;
	ld.global.u32 	%r4392, [%rd31+148];
	xor.b32  	%r6314, %r6314, %r4392;
	ld.global.u32 	%r4393, [%rd31+152];
	xor.b32  	%r6313, %r6313, %r4393;
	ld.global.u32 	%r4394, [%rd31+156];
	xor.b32  	%r6312, %r6312, %r4394;
$L__BB0_367:
	and.b32  	%r4396, %r4337, 256;
	setp.eq.s32 	%p198, %r4396, 0;
	@%p198 bra 	$L__BB0_369;
	ld.global.u32 	%r4397, [%rd31+160];
	xor.b32  	%r6316, %r6316, %r4397;
	ld.global.u32 	%r4398, [%rd31+164];
	xor.b32  	%r6315, %r6315, %r4398;
	ld.global.u32 	%r4399, [%rd31+168];
	xor.b32  	%r6314, %r6314, %r4399;
	ld.global.u32 	%r4400, [%rd31+172];
	xor.b32  	%r6313, %r6313, %r4400;
	ld.global.u32 	%r4401, [%rd31+176];
	xor.b32  	%r6312, %r6312, %r4401;
$L__BB0_369:
	and.b32  	%r4403, %r4337, 512;
	setp.eq.s32 	%p199, %r4403, 0;
	@%p199 bra 	$L__BB0_371;
	ld.global.u32 	%r4404, [%rd31+180];
	xor.b32  	%r6316, %r6316, %r4404;
	ld.global.u32 	%r4405, [%rd31+184];
	xor.b32  	%r6315, %r6315, %r4405;
	ld.global.u32 	%r4406, [%rd31+188];
	xor.b32  	%r6314, %r6314, %r4406;
	ld.global.u32 	%r4407, [%rd31+192];
	xor.b32  	%r6313, %r6313, %r4407;
	ld.global.u32 	%r4408, [%rd31+196];
	xor.b32  	%r6312, %r6312, %r4408;
$L__BB0_371:
	and.b32  	%r4410, %r4337, 1024;
	setp.eq.s32 	%p200, %r4410, 0;
	@%p200 bra 	$L__BB0_373;
	ld.global.u32 	%r4411, [%rd31+200];
	xor.b32  	%r6316, %r6316, %r4411;
	ld.global.u32 	%r4412, [%rd31+204];
	xor.b32  	%r6315, %r6315, %r4412;
	ld.global.u32 	%r4413, [%rd31+208];
	xor.b32  	%r6314, %r6314, %r4413;
	ld.global.u32 	%r4414, [%rd31+212];
	xor.b32  	%r6313, %r6313, %r4414;
	ld.global.u32 	%r4415, [%rd31+216];
	xor.b32  	%r6312, %r6312, %r4415;
$L__BB0_373:
	and.b32  	%r4417, %r4337, 2048;
	setp.eq.s32 	%p201, %r4417, 0;
	@%p201 bra 	$L__BB0_375;
	ld.global.u32 	%r4418, [%rd31+220];
	xor.b32  	%r6316, %r6316, %r4418;
	ld.global.u32 	%r4419, [%rd31+224];
	xor.b32  	%r6315, %r6315, %r4419;
	ld.global.u32 	%r4420, [%rd31+228];
	xor.b32  	%r6314, %r6314, %r4420;
	ld.global.u32 	%r4421, [%rd31+232];
	xor.b32  	%r6313, %r6313, %r4421;
	ld.global.u32 	%r4422, [%rd31+236];
	xor.b32  	%r6312, %r6312, %r4422;
$L__BB0_375:
	and.b32  	%r4424, %r4337, 4096;
	setp.eq.s32 	%p202, %r4424, 0;
	@%p202 bra 	$L__BB0_377;
	ld.global.u32 	%r4425, [%rd31+240];
	xor.b32  	%r6316, %r6316, %r4425;
	ld.global.u32 	%r4426, [%rd31+244];
	xor.b32  	%r6315, %r6315, %r4426;
	ld.global.u32 	%r4427, [%rd31+248];
	xor.b32  	%r6314, %r6314, %r4427;
	ld.global.u32 	%r4428, [%rd31+252];
	xor.b32  	%r6313, %r6313, %r4428;
	ld.global.u32 	%r4429, [%rd31+256];
	xor.b32  	%r6312, %r6312, %r4429;
$L__BB0_377:
	and.b32  	%r4431, %r4337, 8192;
	setp.eq.s32 	%p203, %r4431, 0;
	@%p203 bra 	$L__BB0_379;
	ld.global.u32 	%r4432, [%rd31+260];
	xor.b32  	%r6316, %r6316, %r4432;
	ld.global.u32 	%r4433, [%rd31+264];
	xor.b32  	%r6315, %r6315, %r4433;
	ld.global.u32 	%r4434, [%rd31+268];
	xor.b32  	%r6314, %r6314, %r4434;
	ld.global.u32 	%r4435, [%rd31+272];
	xor.b32  	%r6313, %r6313, %r4435;
	ld.global.u32 	%r4436, [%rd31+276];
	xor.b32  	%r6312, %r6312, %r4436;
$L__BB0_379:
	and.b32  	%r4438, %r4337, 16384;
	setp.eq.s32 	%p204, %r4438, 0;
	@%p204 bra 	$L__BB0_381;
	ld.global.u32 	%r4439, [%rd31+280];
	xor.b32  	%r6316, %r6316, %r4439;
	ld.global.u32 	%r4440, [%rd31+284];
	xor.b32  	%r6315, %r6315, %r4440;
	ld.global.u32 	%r4441, [%rd31+288];
	xor.b32  	%r6314, %r6314, %r4441;
	ld.global.u32 	%r4442, [%rd31+292];
	xor.b32  	%r6313, %r6313, %r4442;
	ld.global.u32 	%r4443, [%rd31+296];
	xor.b32  	%r6312, %r6312, %r4443;
$L__BB0_381:
	and.b32  	%r4445, %r4337, 32768;
	setp.eq.s32 	%p205, %r4445, 0;
	@%p205 bra 	$L__BB0_383;
	ld.global.u32 	%r4446, [%rd31+300];
	xor.b32  	%r6316, %r6316, %r4446;
	ld.global.u32 	%r4447, [%rd31+304];
	xor.b32  	%r6315, %r6315, %r4447;
	ld.global.u32 	%r4448, [%rd31+308];
	xor.b32  	%r6314, %r6314, %r4448;
	ld.global.u32 	%r4449, [%rd31+312];
	xor.b32  	%r6313, %r6313, %r4449;
	ld.global.u32 	%r4450, [%rd31+316];
	xor.b32  	%r6312, %r6312, %r4450;
$L__BB0_383:
	add.s32 	%r6311, %r6311, 16;
	setp.ne.s32 	%p206, %r6311, 32;
	@%p206 bra 	$L__BB0_351;
	mad.lo.s32 	%r4451, %r6305, -31, %r1630;
	add.s32 	%r6305, %r4451, 1;
	setp.ne.s32 	%p207, %r6305, 5;
	@%p207 bra 	$L__BB0_350;
	st.local.u32 	[%rd2+4], %r6316;
	st.local.v2.u32 	[%rd2+8], {%r6315, %r6314};
	st.local.v2.u32 	[%rd2+16], {%r6313, %r6312};
	setp.eq.s64 	%p208, %rd29, 1;
	@%p208 bra 	$L__BB0_460;
	mov.b32 	%r6312, 0;
	mov.u32 	%r6405, %r6312;
	mov.u32 	%r6406, %r6312;
	mov.u32 	%r6407, %r6312;
	mov.u32 	%r6316, %r6312;
	mov.u32 	%r6397, %r6312;
$L__BB0_387:
	mul.wide.u32 	%rd103, %r6397, 4;
	add.s64 	%rd104, %rd2, %rd103;
	ld.local.u32 	%r1805, [%rd104+4];
	shl.b32 	%r1806, %r6397, 5;
	mov.b32 	%r6403, 0;
$L__BB0_388:
	.pragma "nounroll";
	shr.u32 	%r4454, %r1805, %r6403;
	and.b32  	%r4455, %r4454, 1;
	setp.eq.b32 	%p209, %r4455, 1;
	not.pred 	%p210, %p209;
	add.s32 	%r4456, %r1806, %r6403;
	mul.lo.s32 	%r4457, %r4456, 5;
	mul.wide.u32 	%rd105, %r4457, 4;
	add.s64 	%rd32, %rd30, %rd105;
	@%p210 bra 	$L__BB0_390;
	ld.global.u32 	%r4458, [%rd32];
	xor.b32  	%r6316, %r6316, %r4458;
	ld.global.u32 	%r4459, [%rd32+4];
	xor.b32  	%r6407, %r6407, %r4459;
	ld.global.u32 	%r4460, [%rd32+8];
	xor.b32  	%r6406, %r6406, %r4460;
	ld.global.u32 	%r4461, [%rd32+12];
	xor.b32  	%r6405, %r6405, %r4461;
	ld.global.u32 	%r4462, [%rd32+16];
	xor.b32  	%r6312, %r6312, %r4462;
$L__BB0_390:
	and.b32  	%r4464, %r4454, 2;
	setp.eq.s32 	%p211, %r4464, 0;
	@%p211 bra 	$L__BB0_392;
	ld.global.u32 	%r4465, [%rd32+20];
	xor.b32  	%r6316, %r6316, %r4465;
	ld.global.u32 	%r4466, [%rd32+24];
	xor.b32  	%r6407, %r6407, %r4466;
	ld.global.u32 	%r4467, [%rd32+28];
	xor.b32  	%r6406, %r6406, %r4467;
	ld.global.u32 	%r4468, [%rd32+32];
	xor.b32  	%r6405, %r6405, %r4468;
	ld.global.u32 	%r4469, [%rd32+36];
	xor.b32  	%r6312, %r6312, %r4469;
$L__BB0_392:
	and.b32  	%r4471, %r4454, 4;
	setp.eq.s32 	%p212, %r4471, 0;
	@%p212 bra 	$L__BB0_394;
	ld.global.u32 	%r4472, [%rd32+40];
	xor.b32  	%r6316, %r6316, %r4472;
	ld.global.u32 	%r4473, [%rd32+44];
	xor.b32  	%r6407, %r6407, %r4473;
	ld.global.u32 	%r4474, [%rd32+48];
	xor.b32  	%r6406, %r6406, %r4474;
	ld.global.u32 	%r4475, [%rd32+52];
	xor.b32  	%r6405, %r6405, %r4475;
	ld.global.u32 	%r4476, [%rd32+56];
	xor.b32  	%r6312, %r6312, %r4476;
$L__BB0_394:
	and.b32  	%r4478, %r4454, 8;
	setp.eq.s32 	%p213, %r4478, 0;
	@%p213 bra 	$L__BB0_396;
	ld.global.u32 	%r4479, [%rd32+60];
	xor.b32  	%r6316, %r6316, %r4479;
	ld.global.u32 	%r4480, [%rd32+64];
	xor.b32  	%r6407, %r6407, %r4480;
	ld.global.u32 	%r4481, [%rd32+68];
	xor.b32  	%r6406, %r6406, %r4481;
	ld.global.u32 	%r4482, [%rd32+72];
	xor.b32  	%r6405, %r6405, %r4482;
	ld.global.u32 	%r4483, [%rd32+76];
	xor.b32  	%r6312, %r6312, %r4483;
$L__BB0_396:
	and.b32  	%r4485, %r4454, 16;
	setp.eq.s32 	%p214, %r4485, 0;
	@%p214 bra 	$L__BB0_398;
	ld.global.u32 	%r4486, [%rd32+80];
	xor.b32  	%r6316, %r6316, %r4486;
	ld.global.u32 	%r4487, [%rd32+84];
	xor.b32  	%r6407, %r6407, %r4487;
	ld.global.u32 	%r4488, [%rd32+88];
	xor.b32  	%r6406, %r6406, %r4488;
	ld.global.u32 	%r4489, [%rd32+92];
	xor.b32  	%r6405, %r6405, %r4489;
	ld.global.u32 	%r4490, [%rd32+96];
	xor.b32  	%r6312, %r6312, %r4490;
$L__BB0_398:
	and.b32  	%r4492, %r4454, 32;
	setp.eq.s32 	%p215, %r4492, 0;
	@%p215 bra 	$L__BB0_400;
	ld.global.u32 	%r4493, [%rd32+100];
	xor.b32  	%r6316, %r6316, %r4493;
	ld.global.u32 	%r4494, [%rd32+104];
	xor.b32  	%r6407, %r6407, %r4494;
	ld.global.u32 	%r4495, [%rd32+108];
	xor.b32  	%r6406, %r6406, %r4495;
	ld.global.u32 	%r4496, [%rd32+112];
	xor.b32  	%r6405, %r6405, %r4496;
	ld.global.u32 	%r4497, [%rd32+116];
	xor.b32  	%r6312, %r6312, %r4497;
$L__BB0_400:
	and.b32  	%r4499, %r4454, 64;
	setp.eq.s32 	%p216, %r4499, 0;
	@%p216 bra 	$L__BB0_402;
	ld.global.u32 	%r4500, [%rd32+120];
	xor.b32  	%r6316, %r6316, %r4500;
	ld.global.u32 	%r4501, [%rd32+124];
	xor.b32  	%r6407, %r6407, %r4501;
	ld.global.u32 	%r4502, [%rd32+128];
	xor.b32  	%r6406, %r6406, %r4502;
	ld.global.u32 	%r4503, [%rd32+132];
	xor.b32  	%r6405, %r6405, %r4503;
	ld.global.u32 	%r4504, [%rd32+136];
	xor.b32  	%r6312, %r6312, %r4504;
$L__BB0_402:
	and.b32  	%r4506, %r4454, 128;
	setp.eq.s32 	%p217, %r4506, 0;
	@%p217 bra 	$L__BB0_404;
	ld.global.u32 	%r4507, [%rd32+140];
	xor.b32  	%r6316, %r6316, %r4507;
	ld.global.u32 	%r4508, [%rd32+144];
	xor.b32  	%r6407, %r6407, %r4508;
	ld.global.u32 	%r4509, [%rd32+148];
	xor.b32  	%r6406, %r6406, %r4509;
	ld.global.u32 	%r4510, [%rd32+152];
	xor.b32  	%r6405, %r6405, %r4510;
	ld.global.u32 	%r4511, [%rd32+156];
	xor.b32  	%r6312, %r6312, %r4511;
$L__BB0_404:
	and.b32  	%r4513, %r4454, 256;
	setp.eq.s32 	%p218, %r4513, 0;
	@%p218 bra 	$L__BB0_406;
	ld.global.u32 	%r4514, [%rd32+160];
	xor.b32  	%r6316, %r6316, %r4514;
	ld.global.u32 	%r4515, [%rd32+164];
	xor.b32  	%r6407, %r6407, %r4515;
	ld.global.u32 	%r4516, [%rd32+168];
	xor.b32  	%r6406, %r6406, %r4516;
	ld.global.u32 	%r4517, [%rd32+172];
	xor.b32  	%r6405, %r6405, %r4517;
	ld.global.u32 	%r4518, [%rd32+176];
	xor.b32  	%r6312, %r6312, %r4518;
$L__BB0_406:
	and.b32  	%r4520, %r4454, 512;
	setp.eq.s32 	%p219, %r4520, 0;
	@%p219 bra 	$L__BB0_408;
	ld.global.u32 	%r4521, [%rd32+180];
	xor.b32  	%r6316, %r6316, %r4521;
	ld.global.u32 	%r4522, [%rd32+184];
	xor.b32  	%r6407, %r6407, %r4522;
	ld.global.u32 	%r4523, [%rd32+188];
	xor.b32  	%r6406, %r6406, %r4523;
	ld.global.u32 	%r4524, [%rd32+192];
	xor.b32  	%r6405, %r6405, %r4524;
	ld.global.u32 	%r4525, [%rd32+196];
	xor.b32  	%r6312, %r6312, %r4525;
$L__BB0_408:
	and.b32  	%r4527, %r4454, 1024;
	setp.eq.s32 	%p220, %r4527, 0;
	@%p220 bra 	$L__BB0_410;
	ld.global.u32 	%r4528, [%rd32+200];
	xor.b32  	%r6316, %r6316, %r4528;
	ld.global.u32 	%r4529, [%rd32+204];
	xor.b32  	%r6407, %r6407, %r4529;
	ld.global.u32 	%r4530, [%rd32+208];
	xor.b32  	%r6406, %r6406, %r4530;
	ld.global.u32 	%r4531, [%rd32+212];
	xor.b32  	%r6405, %r6405, %r4531;
	ld.global.u32 	%r4532, [%rd32+216];
	xor.b32  	%r6312, %r6312, %r4532;
$L__BB0_410:
	and.b32  	%r4534, %r4454, 2048;
	setp.eq.s32 	%p221, %r4534, 0;
	@%p221 bra 	$L__BB0_412;
	ld.global.u32 	%r4535, [%rd32+220];
	xor.b32  	%r6316, %r6316, %r4535;
	ld.global.u32 	%r4536, [%rd32+224];
	xor.b32  	%r6407, %r6407, %r4536;
	ld.global.u32 	%r4537, [%rd32+228];
	xor.b32  	%r6406, %r6406, %r4537;
	ld.global.u32 	%r4538, [%rd32+232];
	xor.b32  	%r6405, %r6405, %r4538;
	ld.global.u32 	%r4539, [%rd32+236];
	xor.b32  	%r6312, %r6312, %r4539;
$L__BB0_412:
	and.b32  	%r4541, %r4454, 4096;
	setp.eq.s32 	%p222, %r4541, 0;
	@%p222 bra 	$L__BB0_414;
	ld.global.u32 	%r4542, [%rd32+240];
	xor.b32  	%r6316, %r6316, %r4542;
	ld.global.u32 	%r4543, [%rd32+244];
	xor.b32  	%r6407, %r6407, %r4543;
	ld.global.u32 	%r4544, [%rd32+248];
	xor.b32  	%r6406, %r6406, %r4544;
	ld.global.u32 	%r4545, [%rd32+252];
	xor.b32  	%r6405, %r6405, %r4545;
	ld.global.u32 	%r4546, [%rd32+256];
	xor.b32  	%r6312, %r6312, %r4546;
$L__BB0_414:
	and.b32  	%r4548, %r4454, 8192;
	setp.eq.s32 	%p223, %r4548, 0;
	@%p223 bra 	$L__BB0_416;
	ld.global.u32 	%r4549, [%rd32+260];
	xor.b32  	%r6316, %r6316, %r4549;
	ld.global.u32 	%r4550, [%rd32+264];
	xor.b32  	%r6407, %r6407, %r4550;
	ld.global.u32 	%r4551, [%rd32+268];
	xor.b32  	%r6406, %r6406, %r4551;
	ld.global.u32 	%r4552, [%rd32+272];
	xor.b32  	%r6405, %r6405, %r4552;
	ld.global.u32 	%r4553, [%rd32+276];
	xor.b32  	%r6312, %r6312, %r4553;
$L__BB0_416:
	and.b32  	%r4555, %r4454, 16384;
	setp.eq.s32 	%p224, %r4555, 0;
	@%p224 bra 	$L__BB0_418;
	ld.global.u32 	%r4556, [%rd32+280];
	xor.b32  	%r6316, %r6316, %r4556;
	ld.global.u32 	%r4557, [%rd32+284];
	xor.b32  	%r6407, %r6407, %r4557;
	ld.global.u32 	%r4558, [%rd32+288];
	xor.b32  	%r6406, %r6406, %r4558;
	ld.global.u32 	%r4559, [%rd32+292];
	xor.b32  	%r6405, %r6405, %r4559;
	ld.global.u32 	%r4560, [%rd32+296];
	xor.b32  	%r6312, %r6312, %r4560;
$L__BB0_418:
	and.b32  	%r4562, %r4454, 32768;
	setp.eq.s32 	%p225, %r4562, 0;
	@%p225 bra 	$L__BB0_420;
	ld.global.u32 	%r4563, [%rd32+300];
	xor.b32  	%r6316, %r6316, %r4563;
	ld.global.u32 	%r4564, [%rd32+304];
	xor.b32  	%r6407, %r6407, %r4564;
	ld.global.u32 	%r4565, [%rd32+308];
	xor.b32  	%r6406, %r6406, %r4565;
	ld.global.u32 	%r4566, [%rd32+312];
	xor.b32  	%r6405, %r6405, %r4566;
	ld.global.u32 	%r4567, [%rd32+316];
	xor.b32  	%r6312, %r6312, %r4567;
$L__BB0_420:
	add.s32 	%r6403, %r6403, 16;
	setp.ne.s32 	%p226, %r6403, 32;
	@%p226 bra 	$L__BB0_388;
	mad.lo.s32 	%r4568, %r6397, -31, %r1806;
	add.s32 	%r6397, %r4568, 1;
	setp.ne.s32 	%p227, %r6397, 5;
	@%p227 bra 	$L__BB0_387;
	st.local.u32 	[%rd2+4], %r6316;
	st.local.v2.u32 	[%rd2+8], {%r6407, %r6406};
	st.local.v2.u32 	[%rd2+16], {%r6405, %r6312};
	setp.ne.s64 	%p228, %rd29, 3;
	@%p228 bra 	$L__BB0_460;
	mov.b32 	%r6312, 0;
	mov.u32 	%r6497, %r6312;
	mov.u32 	%r6498, %r6312;
	mov.u32 	%r6499, %r6312;
	mov.u32 	%r6316, %r6312;
	mov.u32 	%r6489, %r6312;
$L__BB0_424:
	mul.wide.u32 	%rd106, %r6489, 4;
	add.s64 	%rd107, %rd2, %rd106;
	ld.local.u32 	%r1981, [%rd107+4];
	shl.b32 	%r1982, %r6489, 5;
	mov.b32 	%r6495, 0;
$L__BB0_425:
	.pragma "nounroll";
	shr.u32 	%r4571, %r1981, %r6495;
	and.b32  	%r4572, %r4571, 1;
	setp.eq.b32 	%p229, %r4572, 1;
	not.pred 	%p230, %p229;
	add.s32 	%r4573, %r1982, %r6495;
	mul.lo.s32 	%r4574, %r4573, 5;
	mul.wide.u32 	%rd108, %r4574, 4;
	add.s64 	%rd33, %rd30, %rd108;
	@%p230 bra 	$L__BB0_427;
	ld.global.u32 	%r4575, [%rd33];
	xor.b32  	%r6316, %r6316, %r4575;
	ld.global.u32 	%r4576, [%rd33+4];
	xor.b32  	%r6499, %r6499, %r4576;
	ld.global.u32 	%r4577, [%rd33+8];
	xor.b32  	%r6498, %r6498, %r4577;
	ld.global.u32 	%r4578, [%rd33+12];
	xor.b32  	%r6497, %r6497, %r4578;
	ld.global.u32 	%r4579, [%rd33+16];
	xor.b32  	%r6312, %r6312, %r4579;
$L__BB0_427:
	and.b32  	%r4581, %r4571, 2;
	setp.eq.s32 	%p231, %r4581, 0;
	@%p231 bra 	$L__BB0_429;
	ld.global.u32 	%r4582, [%rd33+20];
	xor.b32  	%r6316, %r6316, %r4582;
	ld.global.u32 	%r4583, [%rd33+24];
	xor.b32  	%r6499, %r6499, %r4583;
	ld.global.u32 	%r4584, [%rd33+28];
	xor.b32  	%r6498, %r6498, %r4584;
	ld.global.u32 	%r4585, [%rd33+32];
	xor.b32  	%r6497, %r6497, %r4585;
	ld.global.u32 	%r4586, [%rd33+36];
	xor.b32  	%r6312, %r6312, %r4586;
$L__BB0_429:
	and.b32  	%r4588, %r4571, 4;
	setp.eq.s32 	%p232, %r4588, 0;
	@%p232 bra 	$L__BB0_431;
	ld.global.u32 	%r4589, [%rd33+40];
	xor.b32  	%r6316, %r6316, %r4589;
	ld.global.u32 	%r4590, [%rd33+44];
	xor.b32  	%r6499, %r6499, %r4590;
	ld.global.u32 	%r4591, [%rd33+48];
	xor.b32  	%r6498, %r6498, %r4591;
	ld.global.u32 	%r4592, [%rd33+52];
	xor.b32  	%r6497, %r6497, %r4592;
	ld.global.u32 	%r4593, [%rd33+56];
	xor.b32  	%r6312, %r6312, %r4593;
$L__BB0_431:
	and.b32  	%r4595, %r4571, 8;
	setp.eq.s32 	%p233, %r4595, 0;
	@%p233 bra 	$L__BB0_433;
	ld.global.u32 	%r4596, [%rd33+60];
	xor.b32  	%r6316, %r6316, %r4596;
	ld.global.u32 	%r4597, [%rd33+64];
	xor.b32  	%r6499, %r6499, %r4597;
	ld.global.u32 	%r4598, [%rd33+68];
	xor.b32  	%r6498, %r6498, %r4598;
	ld.global.u32 	%r4599, [%rd33+72];
	xor.b32  	%r6497, %r6497, %r4599;
	ld.global.u32 	%r4600, [%rd33+76];
	xor.b32  	%r6312, %r6312, %r4600;
$L__BB0_433:
	and.b32  	%r4602, %r4571, 16;
	setp.eq.s32 	%p234, %r4602, 0;
	@%p234 bra 	$L__BB0_435;
	ld.global.u32 	%r4603, [%rd33+80];
	xor.b32  	%r6316, %r6316, %r4603;
	ld.global.u32 	%r4604, [%rd33+84];
	xor.b32  	%r6499, %r6499, %r4604;
	ld.global.u32 	%r4605, [%rd33+88];
	xor.b32  	%r6498, %r6498, %r4605;
	ld.global.u32 	%r4606, [%rd33+92];
	xor.b32  	%r6497, %r6497, %r4606;
	ld.global.u32 	%r4607, [%rd33+96];
	xor.b32  	%r6312, %r6312, %r4607;
$L__BB0_435:
	and.b32  	%r4609, %r4571, 32;
	setp.eq.s32 	%p235, %r4609, 0;
	@%p235 bra 	$L__BB0_437;
	ld.global.u32 	%r4610, [%rd33+100];
	xor.b32  	%r6316, %r6316, %r4610;
	ld.global.u32 	%r4611, [%rd33+104];
	xor.b32  	%r6499, %r6499, %r4611;
	ld.global.u32 	%r4612, [%rd33+108];
	xor.b32  	%r6498, %r6498, %r4612;
	ld.global.u32 	%r4613, [%rd33+112];
	xor.b32  	%r6497, %r6497, %r4613;
	ld.global.u32 	%r4614, [%rd33+116];
	xor.b32  	%r6312, %r6312, %r4614;
$L__BB0_437:
	and.b32  	%r4616, %r4571, 64;
	setp.eq.s32 	%p236, %r4616, 0;
	@%p236 bra 	$L__BB0_439;
	ld.global.u32 	%r4617, [%rd33+120];
	xor.b32  	%r6316, %r6316, %r4617;
	ld.global.u32 	%r4618, [%rd33+124];
	xor.b32  	%r6499, %r6499, %r4618;
	ld.global.u32 	%r4619, [%rd33+128];
	xor.b32  	%r6498, %r6498, %r4619;
	ld.global.u32 	%r4620, [%rd33+132];
	xor.b32  	%r6497, %r6497, %r4620;
	ld.global.u32 	%r4621, [%rd33+136];
	xor.b32  	%r6312, %r6312, %r4621;
$L__BB0_439:
	and.b32  	%r4623, %r4571, 128;
	setp.eq.s32 	%p237, %r4623, 0;
	@%p237 bra 	$L__BB0_441;
	ld.global.u32 	%r4624, [%rd33+140];
	xor.b32  	%r6316, %r6316, %r4624;
	ld.global.u32 	%r4625, [%rd33+144];
	xor.b32  	%r6499, %r6499, %r4625;
	ld.global.u32 	%r4626, [%rd33+148];
	xor.b32  	%r6498, %r6498, %r4626;
	ld.global.u32 	%r4627, [%rd33+152];
	xor.b32  	%r6497, %r6497, %r4627;
	ld.global.u32 	%r4628, [%rd33+156];
	xor.b32  	%r6312, %r6312, %r4628;
$L__BB0_441:
	and.b32  	%r4630, %r4571, 256;
	setp.eq.s32 	%p238, %r4630, 0;
	@%p238 bra 	$L__BB0_443;
	ld.global.u32 	%r4631, [%rd33+160];
	xor.b32  	%r6316, %r6316, %r4631;
	ld.global.u32 	%r4632, [%rd33+164];
	xor.b32  	%r6499, %r6499, %r4632;
	ld.global.u32 	%r4633, [%rd33+168];
	xor.b32  	%r6498, %r6498, %r4633;
	ld.global.u32 	%r4634, [%rd33+172];
	xor.b32  	%r6497, %r6497, %r4634;
	ld.global.u32 	%r4635, [%rd33+176];
	xor.b32  	%r6312, %r6312, %r4635;
$L__BB0_443:
	and.b32  	%r4637, %r4571, 512;
	setp.eq.s32 	%p239, %r4637, 0;
	@%p239 bra 	$L__BB0_445;
	ld.global.u32 	%r4638, [%rd33+180];
	xor.b32  	%r6316, %r6316, %r4638;
	ld.global.u32 	%r4639, [%rd33+184];
	xor.b32  	%r6499, %r6499, %r4639;
	ld.global.u32 	%r4640, [%rd33+188];
	xor.b32  	%r6498, %r6498, %r4640;
	ld.global.u32 	%r4641, [%rd33+192];
	xor.b32  	%r6497, %r6497, %r4641;
	ld.global.u32 	%r4642, [%rd33+196];
	xor.b32  	%r6312, %r6312, %r4642;
$L__BB0_445:
	and.b32  	%r4644, %r4571, 1024;
	setp.eq.s32 	%p240, %r4644, 0;
	@%p240 bra 	$L__BB0_447;
	ld.global.u32 	%r4645, [%rd33+200];
	xor.b32  	%r6316, %r6316, %r4645;
	ld.global.u32 	%r4646, [%rd33+204];
	xor.b32  	%r6499, %r6499, %r4646;
	ld.global.u32 	%r4647, [%rd33+208];
	xor.b32  	%r6498, %r6498, %r4647;
	ld.global.u32 	%r4648, [%rd33+212];
	xor.b32  	%r6497, %r6497, %r4648;
	ld.global.u32 	%r4649, [%rd33+216];
	xor.b32  	%r6312, %r6312, %r4649;
$L__BB0_447:
	and.b32  	%r4651, %r4571, 2048;
	setp.eq.s32 	%p241, %r4651, 0;
	@%p241 bra 	$L__BB0_449;
	ld.global.u32 	%r4652, [%rd33+220];
	xor.b32  	%r6316, %r6316, %r4652;
	ld.global.u32 	%r4653, [%rd33+224];
	xor.b32  	%r6499, %r6499, %r4653;
	ld.global.u32 	%r4654, [%rd33+228];
	xor.b32  	%r6498, %r6498, %r4654;
	ld.global.u32 	%r4655, [%rd33+232];
	xor.b32  	%r6497, %r6497, %r4655;
	ld.global.u32 	%r4656, [%rd33+236];
	xor.b32  	%r6312, %r6312, %r4656;
$L__BB0_449:
	and.b32  	%r4658, %r4571, 4096;
	setp.eq.s32 	%p242, %r4658, 0;
	@%p242 bra 	$L__BB0_451;
	ld.global.u32 	%r4659, [%rd33+240];
	xor.b32  	%r6316, %r6316, %r4659;
	ld.global.u32 	%r4660, [%rd33+244];
	xor.b32  	%r6499, %r6499, %r4660;
	ld.global.u32 	%r4661, [%rd33+248];
	xor.b32  	%r6498, %r6498, %r4661;
	ld.global.u32 	%r4662, [%rd33+252];
	xor.b32  	%r6497, %r6497, %r4662;
	ld.global.u32 	%r4663, [%rd33+256];
	xor.b32  	%r6312, %r6312, %r4663;
$L__BB0_451:
	and.b32  	%r4665, %r4571, 8192;
	setp.eq.s32 	%p243, %r4665, 0;
	@%p243 bra 	$L__BB0_453;
	ld.global.u32 	%r4666, [%rd33+260];
	xor.b32  	%r6316, %r6316, %r4666;
	ld.global.u32 	%r4667, [%rd33+264];
	xor.b32  	%r6499, %r6499, %r4667;
	ld.global.u32 	%r4668, [%rd33+268];
	xor.b32  	%r6498, %r6498, %r4668;
	ld.global.u32 	%r4669, [%rd33+272];
	xor.b32  	%r6497, %r6497, %r4669;
	ld.global.u32 	%r4670, [%rd33+276];
	xor.b32  	%r6312, %r6312, %r4670;
$L__BB0_453:
	and.b32  	%r4672, %r4571, 16384;
	setp.eq.s32 	%p244, %r4672, 0;
	@%p244 bra 	$L__BB0_455;
	ld.global.u32 	%r4673, [%rd33+280];
	xor.b32  	%r6316, %r6316, %r4673;
	ld.global.u32 	%r4674, [%rd33+284];
	xor.b32  	%r6499, %r6499, %r4674;
	ld.global.u32 	%r4675, [%rd33+288];
	xor.b32  	%r6498, %r6498, %r4675;
	ld.global.u32 	%r4676, [%rd33+292];
	xor.b32  	%r6497, %r6497, %r4676;
	ld.global.u32 	%r4677, [%rd33+296];
	xor.b32  	%r6312, %r6312, %r4677;
$L__BB0_455:
	and.b32  	%r4679, %r4571, 32768;
	setp.eq.s32 	%p245, %r4679, 0;
	@%p245 bra 	$L__BB0_457;
	ld.global.u32 	%r4680, [%rd33+300];
	xor.b32  	%r6316, %r6316, %r4680;
	ld.global.u32 	%r4681, [%rd33+304];
	xor.b32  	%r6499, %r6499, %r4681;
	ld.global.u32 	%r4682, [%rd33+308];
	xor.b32  	%r6498, %r6498, %r4682;
	ld.global.u32 	%r4683, [%rd33+312];
	xor.b32  	%r6497, %r6497, %r4683;
	ld.global.u32 	%r4684, [%rd33+316];
	xor.b32  	%r6312, %r6312, %r4684;
$L__BB0_457:
	add.s32 	%r6495, %r6495, 16;
	setp.ne.s32 	%p246, %r6495, 32;
	@%p246 bra 	$L__BB0_425;
	mad.lo.s32 	%r4685, %r6489, -31, %r1982;
	add.s32 	%r6489, %r4685, 1;
	setp.ne.s32 	%p247, %r6489, 5;
	@%p247 bra 	$L__BB0_424;
	st.local.u32 	[%rd2+4], %r6316;
	st.local.v2.u32 	[%rd2+8], {%r6499, %r6498};
	st.local.v2.u32 	[%rd2+16], {%r6497, %r6312};
$L__BB0_460:
	shr.u64 	%rd143, %rd28, 2;
	add.s32 	%r6299, %r6299, 1;
	setp.gt.u64 	%p248, %rd28, 3;
	@%p248 bra 	$L__BB0_348;
$L__BB0_461:
	cvt.u32.u64 	%r4686, %rd5;
	setp.eq.s32 	%p249, %r4686, 0;
	add.s32 	%r4687, %r1081, %r2;
	shr.u32 	%r4688, %r6316, 2;
	xor.b32  	%r4689, %r4688, %r6316;
	shl.b32 	%r4690, %r6312, 4;
	shl.b32 	%r4691, %r4689, 1;
	xor.b32  	%r4692, %r4691, %r4690;
	xor.b32  	%r4693, %r4692, %r4689;
	xor.b32  	%r4694, %r4693, %r6312;
	add.s32 	%r4695, %r4687, %r4694;
	add.s32 	%r4696, %r4695, 362437;
	cvt.rn.f32.u32 	%f4, %r4696;
	fma.rn.f32 	%f5, %f4, 0f2F800000, 0f2F000000;
	mul.f32 	%f6, %f5, 0f4F000000;
	cvt.rzi.s32.f32 	%r4697, %f6;
	shr.s32 	%r4698, %r4697, 31;
	shr.u32 	%r4699, %r4698, 24;
	add.s32 	%r4700, %r4697, %r4699;
	and.b32  	%r4701, %r4700, 268435200;
	sub.s32 	%r4702, %r4697, %r4701;
	shr.s32 	%r4703, %r1080, 31;
	shr.u32 	%r4704, %r4703, 24;
	add.s32 	%r4705, %r1080, %r4704;
	and.b32  	%r4706, %r4705, 268435200;
	sub.s32 	%r4707, %r1080, %r4706;
	shl.b32 	%r4708, %r4707, 4;
	mov.u32 	%r4709, _ZZ6evolveP10IndividualS0_E6oldPop;
	add.s32 	%r4710, %r4709, %r4708;
	ld.shared.f64 	%fd13, [%r4710];
	ld.shared.f64 	%fd14, [%r4710+8];
	shl.b32 	%r4711, %r4702, 4;
	add.s32 	%r4712, %r4709, %r4711;
	ld.shared.f64 	%fd15, [%r4712];
	ld.shared.f64 	%fd16, [%r4712+8];
	setp.gt.f64 	%p250, %fd14, %fd16;
	selp.f64 	%fd17, %fd14, %fd16, %p250;
	selp.f64 	%fd18, %fd13, %fd15, %p250;
	mov.u32 	%r4713, %tid.x;
	shl.b32 	%r4714, %r4713, 4;
	mov.u32 	%r4715, _ZZ6evolveP10IndividualS0_E6newPop;
	add.s32 	%r4716, %r4715, %r4714;
	st.shared.f64 	[%r4716], %fd18;
	st.shared.f64 	[%r4716+8], %fd17;
	// begin inline asm
	mov.u64 	%rd109, %clock64;
	// end inline asm
	shl.b64 	%rd110, %rd109, 32;
	shr.s64 	%rd111, %rd110, 63;
	cvt.u32.u64 	%r4717, %rd109;
	xor.b32  	%r4718, %r4717, -1429050551;
	mul.lo.s32 	%r4719, %r4718, 1099087573;
	cvt.u32.u64 	%r4720, %rd111;
	xor.b32  	%r4721, %r4720, -136515619;
	mul.lo.s32 	%r4722, %r4721, -1703105765;
	add.s32 	%r4723, %r4719, %r4722;
	add.s32 	%r2156, %r4723, 6615241;
	add.s32 	%r6882, %r4719, 123456789;
	st.local.v2.u32 	[%rd1], {%r2156, %r6882};
	xor.b32  	%r4724, %r4719, 362436069;
	add.s32 	%r4725, %r4722, 521288629;
	st.local.v2.u32 	[%rd1+8], {%r4724, %r4725};
	xor.b32  	%r4726, %r4722, 88675123;
	add.s32 	%r6878, %r4719, 5783321;
	st.local.v2.u32 	[%rd1+16], {%r4726, %r6878};
	@%p249 bra 	$L__BB0_576;
	mov.b32 	%r6584, 0;
	mov.u64 	%rd144, %rd5;
$L__BB0_463:
	mov.u64 	%rd35, %rd144;
	and.b64  	%rd36, %rd35, 3;
	setp.eq.s64 	%p251, %rd36, 0;
	@%p251 bra 	$L__BB0_575;
	mul.wide.u32 	%rd112, %r6584, 3200;
	mov.u64 	%rd113, precalc_xorwow_matrix;
	add.s64 	%rd37, %rd113, %rd112;
	mov.b32 	%r6878, 0;
	mov.u32 	%r6598, %r6878;
	mov.u32 	%r6599, %r6878;
	mov.u32 	%r6600, %r6878;
	mov.u32 	%r6882, %r6878;
	mov.u32 	%r6590, %r6878;
$L__BB0_465:
	mul.wide.u32 	%rd114, %r6590, 4;
	add.s64 	%rd115, %rd1, %rd114;
	ld.local.u32 	%r2170, [%rd115+4];
	shl.b32 	%r2171, %r6590, 5;
	mov.b32 	%r6596, 0;
$L__BB0_466:
	.pragma "nounroll";
	shr.u32 	%r4730, %r2170, %r6596;
	and.b32  	%r4731, %r4730, 1;
	setp.eq.b32 	%p252, %r4731, 1;
	not.pred 	%p253, %p252;
	add.s32 	%r4732, %r2171, %r6596;
	mul.lo.s32 	%r4733, %r4732, 5;
	mul.wide.u32 	%rd116, %r4733, 4;
	add.s64 	%rd38, %rd37, %rd116;
	@%p253 bra 	$L__BB0_468;
	ld.global.u32 	%r4734, [%rd38];
	xor.b32  	%r6882, %r6882, %r4734;
	ld.global.u32 	%r4735, [%rd38+4];
	xor.b32  	%r6600, %r6600, %r4735;
	ld.global.u32 	%r4736, [%rd38+8];
	xor.b32  	%r6599, %r6599, %r4736;
	ld.global.u32 	%r4737, [%rd38+12];
	xor.b32  	%r6598, %r6598, %r4737;
	ld.global.u32 	%r4738, [%rd38+16];
	xor.b32  	%r6878, %r6878, %r4738;
$L__BB0_468:
	and.b32  	%r4740, %r4730, 2;
	setp.eq.s32 	%p254, %r4740, 0;
	@%p254 bra 	$L__BB0_470;
	ld.global.u32 	%r4741, [%rd38+20];
	xor.b32  	%r6882, %r6882, %r4741;
	ld.global.u32 	%r4742, [%rd38+24];
	xor.b32  	%r6600, %r6600, %r4742;
	ld.global.u32 	%r4743, [%rd38+28];
	xor.b32  	%r6599, %r6599, %r4743;
	ld.global.u32 	%r4744, [%rd38+32];
	xor.b32  	%r6598, %r6598, %r4744;
	ld.global.u32 	%r4745, [%rd38+36];
	xor.b32  	%r6878, %r6878, %r4745;
$L__BB0_470:
	and.b32  	%r4747, %r4730, 4;
	setp.eq.s32 	%p255, %r4747, 0;
	@%p255 bra 	$L__BB0_472;
	ld.global.u32 	%r4748, [%rd38+40];
	xor.b32  	%r6882, %r6882, %r4748;
	ld.global.u32 	%r4749, [%rd38+44];
	xor.b32  	%r6600, %r6600, %r4749;
	ld.global.u32 	%r4750, [%rd38+48];
	xor.b32  	%r6599, %r6599, %r4750;
	ld.global.u32 	%r4751, [%rd38+52];
	xor.b32  	%r6598, %r6598, %r4751;
	ld.global.u32 	%r4752, [%rd38+56];
	xor.b32  	%r6878, %r6878, %r4752;
$L__BB0_472:
	and.b32  	%r4754, %r4730, 8;
	setp.eq.s32 	%p256, %r4754, 0;
	@%p256 bra 	$L__BB0_474;
	ld.global.u32 	%r4755, [%rd38+60];
	xor.b32  	%r6882, %r6882, %r4755;
	ld.global.u32 	%r4756, [%rd38+64];
	xor.b32  	%r6600, %r6600, %r4756;
	ld.global.u32 	%r4757, [%rd38+68];
	xor.b32  	%r6599, %r6599, %r4757;
	ld.global.u32 	%r4758, [%rd38+72];
	xor.b32  	%r6598, %r6598, %r4758;
	ld.global.u32 	%r4759, [%rd38+76];
	xor.b32  	%r6878, %r6878, %r4759;
$L__BB0_474:
	and.b32  	%r4761, %r4730, 16;
	setp.eq.s32 	%p257, %r4761, 0;
	@%p257 bra 	$L__BB0_476;
	ld.global.u32 	%r4762, [%rd38+80];
	xor.b32  	%r6882, %r6882, %r4762;
	ld.global.u32 	%r4763, [%rd38+84];
	xor.b32  	%r6600, %r6600, %r4763;
	ld.global.u32 	%r4764, [%rd38+88];
	xor.b32  	%r6599, %r6599, %r4764;
	ld.global.u32 	%r4765, [%rd38+92];
	xor.b32  	%r6598, %r6598, %r4765;
	ld.global.u32 	%r4766, [%rd38+96];
	xor.b32  	%r6878, %r6878, %r4766;
$L__BB0_476:
	and.b32  	%r4768, %r4730, 32;
	setp.eq.s32 	%p258, %r4768, 0;
	@%p258 bra 	$L__BB0_478;
	ld.global.u32 	%r4769, [%rd38+100];
	xor.b32  	%r6882, %r6882, %r4769;
	ld.global.u32 	%r4770, [%rd38+104];
	xor.b32  	%r6600, %r6600, %r4770;
	ld.global.u32 	%r4771, [%rd38+108];
	xor.b32  	%r6599, %r6599, %r4771;
	ld.global.u32 	%r4772, [%rd38+112];
	xor.b32  	%r6598, %r6598, %r4772;
	ld.global.u32 	%r4773, [%rd38+116];
	xor.b32  	%r6878, %r6878, %r4773;
$L__BB0_478:
	and.b32  	%r4775, %r4730, 64;
	setp.eq.s32 	%p259, %r4775, 0;
	@%p259 bra 	$L__BB0_480;
	ld.global.u32 	%r4776, [%rd38+120];
	xor.b32  	%r6882, %r6882, %r4776;
	ld.global.u32 	%r4777, [%rd38+124];
	xor.b32  	%r6600, %r6600, %r4777;
	ld.global.u32 	%r4778, [%rd38+128];
	xor.b32  	%r6599, %r6599, %r4778;
	ld.global.u32 	%r4779, [%rd38+132];
	xor.b32  	%r6598, %r6598, %r4779;
	ld.global.u32 	%r4780, [%rd38+136];
	xor.b32  	%r6878, %r6878, %r4780;
$L__BB0_480:
	and.b32  	%r4782, %r4730, 128;
	setp.eq.s32 	%p260, %r4782, 0;
	@%p260 bra 	$L__BB0_482;
	ld.global.u32 	%r4783, [%rd38+140];
	xor.b32  	%r6882, %r6882, %r4783;
	ld.global.u32 	%r4784, [%rd38+144];
	xor.b32  	%r6600, %r6600, %r4784;
	ld.global.u32 	%r4785, [%rd38+148];
	xor.b32  	%r6599, %r6599, %r4785;
	ld.global.u32 	%r4786, [%rd38+152];
	xor.b32  	%r6598, %r6598, %r4786;
	ld.global.u32 	%r4787, [%rd38+156];
	xor.b32  	%r6878, %r6878, %r4787;
$L__BB0_482:
	and.b32  	%r4789, %r4730, 256;
	setp.eq.s32 	%p261, %r4789, 0;
	@%p261 bra 	$L__BB0_484;
	ld.global.u32 	%r4790, [%rd38+160];
	xor.b32  	%r6882, %r6882, %r4790;
	ld.global.u32 	%r4791, [%rd38+164];
	xor.b32  	%r6600, %r6600, %r4791;
	ld.global.u32 	%r4792, [%rd38+168];
	xor.b32  	%r6599, %r6599, %r4792;
	ld.global.u32 	%r4793, [%rd38+172];
	xor.b32  	%r6598, %r6598, %r4793;
	ld.global.u32 	%r4794, [%rd38+176];
	xor.b32  	%r6878, %r6878, %r4794;
$L__BB0_484:
	and.b32  	%r4796, %r4730, 512;
	setp.eq.s32 	%p262, %r4796, 0;
	@%p262 bra 	$L__BB0_486;
	ld.global.u32 	%r4797, [%rd38+180];
	xor.b32  	%r6882, %r6882, %r4797;
	ld.global.u32 	%r4798, [%rd38+184];
	xor.b32  	%r6600, %r6600, %r4798;
	ld.global.u32 	%r4799, [%rd38+188];
	xor.b32  	%r6599, %r6599, %r4799;
	ld.global.u32 	%r4800, [%rd38+192];
	xor.b32  	%r6598, %r6598, %r4800;
	ld.global.u32 	%r4801, [%rd38+196];
	xor.b32  	%r6878, %r6878, %r4801;
$L__BB0_486:
	and.b32  	%r4803, %r4730, 1024;
	setp.eq.s32 	%p263, %r4803, 0;
	@%p263 bra 	$L__BB0_488;
	ld.global.u32 	%r4804, [%rd38+200];
	xor.b32  	%r6882, %r6882, %r4804;
	ld.global.u32 	%r4805, [%rd38+204];
	xor.b32  	%r6600, %r6600, %r4805;
	ld.global.u32 	%r4806, [%rd38+208];
	xor.b32  	%r6599, %r6599, %r4806;
	ld.global.u32 	%r4807, [%rd38+212];
	xor.b32  	%r6598, %r6598, %r4807;
	ld.global.u32 	%r4808, [%rd38+216];
	xor.b32  	%r6878, %r6878, %r4808;
$L__BB0_488:
	and.b32  	%r4810, %r4730, 2048;
	setp.eq.s32 	%p264, %r4810, 0;
	@%p264 bra 	$L__BB0_490;
	ld.global.u32 	%r4811, [%rd38+220];
	xor.b32  	%r6882, %r6882, %r4811;
	ld.global.u32 	%r4812, [%rd38+224];
	xor.b32  	%r6600, %r6600, %r4812;
	ld.global.u32 	%r4813, [%rd38+228];
	xor.b32  	%r6599, %r6599, %r4813;
	ld.global.u32 	%r4814, [%rd38+232];
	xor.b32  	%r6598, %r6598, %r4814;
	ld.global.u32 	%r4815, [%rd38+236];
	xor.b32  	%r6878, %r6878, %r4815;
$L__BB0_490:
	and.b32  	%r4817, %r4730, 4096;
	setp.eq.s32 	%p265, %r4817, 0;
	@%p265 bra 	$L__BB0_492;
	ld.global.u32 	%r4818, [%rd38+240];
	xor.b32  	%r6882, %r6882, %r4818;
	ld.global.u32 	%r4819, [%rd38+244];
	xor.b32  	%r6600, %r6600, %r4819;
	ld.global.u32 	%r4820, [%rd38+248];
	xor.b32  	%r6599, %r6599, %r4820;
	ld.global.u32 	%r4821, [%rd38+252];
	xor.b32  	%r6598, %r6598, %r4821;
	ld.global.u32 	%r4822, [%rd38+256];
	xor.b32  	%r6878, %r6878, %r4822;
$L__BB0_492:
	and.b32  	%r4824, %r4730, 8192;
	setp.eq.s32 	%p266, %r4824, 0;
	@%p266 bra 	$L__BB0_494;
	ld.global.u32 	%r4825, [%rd38+260];
	xor.b32  	%r6882, %r6882, %r4825;
	ld.global.u32 	%r4826, [%rd38+264];
	xor.b32  	%r6600, %r6600, %r4826;
	ld.global.u32 	%r4827, [%rd38+268];
	xor.b32  	%r6599, %r6599, %r4827;
	ld.global.u32 	%r4828, [%rd38+272];
	xor.b32  	%r6598, %r6598, %r4828;
	ld.global.u32 	%r4829, [%rd38+276];
	xor.b32  	%r6878, %r6878, %r4829;
$L__BB0_494:
	and.b32  	%r4831, %r4730, 16384;
	setp.eq.s32 	%p267, %r4831, 0;
	@%p267 bra 	$L__BB0_496;
	ld.global.u32 	%r4832, [%rd38+280];
	xor.b32  	%r6882, %r6882, %r4832;
	ld.global.u32 	%r4833, [%rd38+284];
	xor.b32  	%r6600, %r6600, %r4833;
	ld.global.u32 	%r4834, [%rd38+288];
	xor.b32  	%r6599, %r6599, %r4834;
	ld.global.u32 	%r4835, [%rd38+292];
	xor.b32  	%r6598, %r6598, %r4835;
	ld.global.u32 	%r4836, [%rd38+296];
	xor.b32  	%r6878, %r6878, %r4836;
$L__BB0_496:
	and.b32  	%r4838, %r4730, 32768;
	setp.eq.s32 	%p268, %r4838, 0;
	@%p268 bra 	$L__BB0_498;
	ld.global.u32 	%r4839, [%rd38+300];
	xor.b32  	%r6882, %r6882, %r4839;
	ld.global.u32 	%r4840, [%rd38+304];
	xor.b32  	%r6600, %r6600, %r4840;
	ld.global.u32 	%r4841, [%rd38+308];
	xor.b32  	%r6599, %r6599, %r4841;
	ld.global.u32 	%r4842, [%rd38+312];
	xor.b32  	%r6598, %r6598, %r4842;
	ld.global.u32 	%r4843, [%rd38+316];
	xor.b32  	%r6878, %r6878, %r4843;
$L__BB0_498:
	add.s32 	%r6596, %r6596, 16;
	setp.ne.s32 	%p269, %r6596, 32;
	@%p269 bra 	$L__BB0_466;
	mad.lo.s32 	%r4844, %r6590, -31, %r2171;
	add.s32 	%r6590, %r4844, 1;
	setp.ne.s32 	%p270, %r6590, 5;
	@%p270 bra 	$L__BB0_465;
	st.local.u32 	[%rd1+4], %r6882;
	st.local.v2.u32 	[%rd1+8], {%r6600, %r6599};
	st.local.v2.u32 	[%rd1+16], {%r6598, %r6878};
	setp.eq.s64 	%p271, %rd36, 1;
	@%p271 bra 	$L__BB0_575;
	mov.b32 	%r6878, 0;
	mov.u32 	%r6690, %r6878;
	mov.u32 	%r6691, %r6878;
	mov.u32 	%r6692, %r6878;
	mov.u32 	%r6882, %r6878;
	mov.u32 	%r6682, %r6878;
$L__BB0_502:
	mul.wide.u32 	%rd117, %r6682, 4;
	add.s64 	%rd118, %rd1, %rd117;
	ld.local.u32 	%r2346, [%rd118+4];
	shl.b32 	%r2347, %r6682, 5;
	mov.b32 	%r6688, 0;
$L__BB0_503:
	.pragma "nounroll";
	shr.u32 	%r4847, %r2346, %r6688;
	and.b32  	%r4848, %r4847, 1;
	setp.eq.b32 	%p272, %r4848, 1;
	not.pred 	%p273, %p272;
	add.s32 	%r4849, %r2347, %r6688;
	mul.lo.s32 	%r4850, %r4849, 5;
	mul.wide.u32 	%rd119, %r4850, 4;
	add.s64 	%rd39, %rd37, %rd119;
	@%p273 bra 	$L__BB0_505;
	ld.global.u32 	%r4851, [%rd39];
	xor.b32  	%r6882, %r6882, %r4851;
	ld.global.u32 	%r4852, [%rd39+4];
	xor.b32  	%r6692, %r6692, %r4852;
	ld.global.u32 	%r4853, [%rd39+8];
	xor.b32  	%r6691, %r6691, %r4853;
	ld.global.u32 	%r4854, [%rd39+12];
	xor.b32  	%r6690, %r6690, %r4854;
	ld.global.u32 	%r4855, [%rd39+16];
	xor.b32  	%r6878, %r6878, %r4855;
$L__BB0_505:
	and.b32  	%r4857, %r4847, 2;
	setp.eq.s32 	%p274, %r4857, 0;
	@%p274 bra 	$L__BB0_507;
	ld.global.u32 	%r4858, [%rd39+20];
	xor.b32  	%r6882, %r6882, %r4858;
	ld.global.u32 	%r4859, [%rd39+24];
	xor.b32  	%r6692, %r6692, %r4859;
	ld.global.u32 	%r4860, [%rd39+28];
	xor.b32  	%r6691, %r6691, %r4860;
	ld.global.u32 	%r4861, [%rd39+32];
	xor.b32  	%r6690, %r6690, %r4861;
	ld.global.u32 	%r4862, [%rd39+36];
	xor.b32  	%r6878, %r6878, %r4862;
$L__BB0_507:
	and.b32  	%r4864, %r4847, 4;
	setp.eq.s32 	%p275, %r4864, 0;
	@%p275 bra 	$L__BB0_509;
	ld.global.u32 	%r4865, [%rd39+40];
	xor.b32  	%r6882, %r6882, %r4865;
	ld.global.u32 	%r4866, [%rd39+44];
	xor.b32  	%r6692, %r6692, %r4866;
	ld.global.u32 	%r4867, [%rd39+48];
	xor.b32  	%r6691, %r6691, %r4867;
	ld.global.u32 	%r4868, [%rd39+52];
	xor.b32  	%r6690, %r6690, %r4868;
	ld.global.u32 	%r4869, [%rd39+56];
	xor.b32  	%r6878, %r6878, %r4869;
$L__BB0_509:
	and.b32  	%r4871, %r4847, 8;
	setp.eq.s32 	%p276, %r4871, 0;
	@%p276 bra 	$L__BB0_511;
	ld.global.u32 	%r4872, [%rd39+60];
	xor.b32  	%r6882, %r6882, %r4872;
	ld.global.u32 	%r4873, [%rd39+64];
	xor.b32  	%r6692, %r6692, %r4873;
	ld.global.u32 	%r4874, [%rd39+68];
	xor.b32  	%r6691, %r6691, %r4874;
	ld.global.u32 	%r4875, [%rd39+72];
	xor.b32  	%r6690, %r6690, %r4875;
	ld.global.u32 	%r4876, [%rd39+76];
	xor.b32  	%r6878, %r6878, %r4876;
$L__BB0_511:
	and.b32  	%r4878, %r4847, 16;
	setp.eq.s32 	%p277, %r4878, 0;
	@%p277 bra 	$L__BB0_513;
	ld.global.u32 	%r4879, [%rd39+80];
	xor.b32  	%r6882, %r6882, %r4879;
	ld.global.u32 	%r4880, [%rd39+84];
	xor.b32  	%r6692, %r6692, %r4880;
	ld.global.u32 	%r4881, [%rd39+88];
	xor.b32  	%r6691, %r6691, %r4881;
	ld.global.u32 	%r4882, [%rd39+92];
	xor.b32  	%r6690, %r6690, %r4882;
	ld.global.u32 	%r4883, [%rd39+96];
	xor.b32  	%r6878, %r6878, %r4883;
$L__BB0_513:
	and.b32  	%r4885, %r4847, 32;
	setp.eq.s32 	%p278, %r4885, 0;
	@%p278 bra 	$L__BB0_515;
	ld.global.u32 	%r4886, [%rd39+100];
	xor.b32  	%r6882, %r6882, %r4886;
	ld.global.u32 	%r4887, [%rd39+104];
	xor.b32  	%r6692, %r6692, %r4887;
	ld.global.u32 	%r4888, [%rd39+108];
	xor.b32  	%r6691, %r6691, %r4888;
	ld.global.u32 	%r4889, [%rd39+112];
	xor.b32  	%r6690, %r6690, %r4889;
	ld.global.u32 	%r4890, [%rd39+116];
	xor.b32  	%r6878, %r6878, %r4890;
$L__BB0_515:
	and.b32  	%r4892, %r4847, 64;
	setp.eq.s32 	%p279, %r4892, 0;
	@%p279 bra 	$L__BB0_517;
	ld.global.u32 	%r4893, [%rd39+120];
	xor.b32  	%r6882, %r6882, %r4893;
	ld.global.u32 	%r4894, [%rd39+124];
	xor.b32  	%r6692, %r6692, %r4894;
	ld.global.u32 	%r4895, [%rd39+128];
	xor.b32  	%r6691, %r6691, %r4895;
	ld.global.u32 	%r4896, [%rd39+132];
	xor.b32  	%r6690, %r6690, %r4896;
	ld.global.u32 	%r4897, [%rd39+136];
	xor.b32  	%r6878, %r6878, %r4897;
$L__BB0_517:
	and.b32  	%r4899, %r4847, 128;
	setp.eq.s32 	%p280, %r4899, 0;
	@%p280 bra 	$L__BB0_519;
	ld.global.u32 	%r4900, [%rd39+140];
	xor.b32  	%r6882, %r6882, %r4900;
	ld.global.u32 	%r4901, [%rd39+144];
	xor.b32  	%r6692, %r6692, %r4901;
	ld.global.u32 	%r4902, [%rd39+148];
	xor.b32  	%r6691, %r6691, %r4902;
	ld.global.u32 	%r4903, [%rd39+152];
	xor.b32  	%r6690, %r6690, %r4903;
	ld.global.u32 	%r4904, [%rd39+156];
	xor.b32  	%r6878, %r6878, %r4904;
$L__BB0_519:
	and.b32  	%r4906, %r4847, 256;
	setp.eq.s32 	%p281, %r4906, 0;
	@%p281 bra 	$L__BB0_521;
	ld.global.u32 	%r4907, [%rd39+160];
	xor.b32  	%r6882, %r6882, %r4907;
	ld.global.u32 	%r4908, [%rd39+164];
	xor.b32  	%r6692, %r6692, %r4908;
	ld.global.u32 	%r4909, [%rd39+168];
	xor.b32  	%r6691, %r6691, %r4909;
	ld.global.u32 	%r4910, [%rd39+172];
	xor.b32  	%r6690, %r6690, %r4910;
	ld.global.u32 	%r4911, [%rd39+176];
	xor.b32  	%r6878, %r6878, %r4911;
$L__BB0_521:
	and.b32  	%r4913, %r4847, 512;
	setp.eq.s32 	%p282, %r4913, 0;
	@%p282 bra 	$L__BB0_523;
	ld.global.u32 	%r4914, [%rd39+180];
	xor.b32  	%r6882, %r6882, %r4914;
	ld.global.u32 	%r4915, [%rd39+184];
	xor.b32  	%r6692, %r6692, %r4915;
	ld.global.u32 	%r4916, [%rd39+188];
	xor.b32  	%r6691, %r6691, %r4916;
	ld.global.u32 	%r4917, [%rd39+192];
	xor.b32  	%r6690, %r6690, %r4917;
	ld.global.u32 	%r4918, [%rd39+196];
	xor.b32  	%r6878, %r6878, %r4918;
$L__BB0_523:
	and.b32  	%r4920, %r4847, 1024;
	setp.eq.s32 	%p283, %r4920, 0;
	@%p283 bra 	$L__BB0_525;
	ld.global.u32 	%r4921, [%rd39+200];
	xor.b32  	%r6882, %r6882, %r4921;
	ld.global.u32 	%r4922, [%rd39+204];
	xor.b32  	%r6692, %r6692, %r4922;
	ld.global.u32 	%r4923, [%rd39+208];
	xor.b32  	%r6691, %r6691, %r4923;
	ld.global.u32 	%r4924, [%rd39+212];
	xor.b32  	%r6690, %r6690, %r4924;
	ld.global.u32 	%r4925, [%rd39+216];
	xor.b32  	%r6878, %r6878, %r4925;
$L__BB0_525:
	and.b32  	%r4927, %r4847, 2048;
	setp.eq.s32 	%p284, %r4927, 0;
	@%p284 bra 	$L__BB0_527;
	ld.global.u32 	%r4928, [%rd39+220];
	xor.b32  	%r6882, %r6882, %r4928;
	ld.global.u32 	%r4929, [%rd39+224];
	xor.b32  	%r6692, %r6692, %r4929;
	ld.global.u32 	%r4930, [%rd39+228];
	xor.b32  	%r6691, %r6691, %r4930;
	ld.global.u32 	%r4931, [%rd39+232];
	xor.b32  	%r6690, %r6690, %r4931;
	ld.global.u32 	%r4932, [%rd39+236];
	xor.b32  	%r6878, %r6878, %r4932;
$L__BB0_527:
	and.b32  	%r4934, %r4847, 4096;
	setp.eq.s32 	%p285, %r4934, 0;
	@%p285 bra 	$L__BB0_529;
	ld.global.u32 	%r4935, [%rd39+240];
	xor.b32  	%r6882, %r6882, %r4935;
	ld.global.u32 	%r4936, [%rd39+244];
	xor.b32  	%r6692, %r6692, %r4936;
	ld.global.u32 	%r4937, [%rd39+248];
	xor.b32  	%r6691, %r6691, %r4937;
	ld.global.u32 	%r4938, [%rd39+252];
	xor.b32  	%r6690, %r6690, %r4938;
	ld.global.u32 	%r4939, [%rd39+256];
	xor.b32  	%r6878, %r6878, %r4939;
$L__BB0_529:
	and.b32  	%r4941, %r4847, 8192;
	setp.eq.s32 	%p286, %r4941, 0;
	@%p286 bra 	$L__BB0_531;
	ld.global.u32 	%r4942, [%rd39+260];
	xor.b32  	%r6882, %r6882, %r4942;
	ld.global.u32 	%r4943, [%rd39+264];
	xor.b32  	%r6692, %r6692, %r4943;
	ld.global.u32 	%r4944, [%rd39+268];
	xor.b32  	%r6691, %r6691, %r4944;
	ld.global.u32 	%r4945, [%rd39+272];
	xor.b32  	%r6690, %r6690, %r4945;
	ld.global.u32 	%r4946, [%rd39+276];
	xor.b32  	%r6878, %r6878, %r4946;
$L__BB0_531:
	and.b32  	%r4948, %r4847, 16384;
	setp.eq.s32 	%p287, %r4948, 0;
	@%p287 bra 	$L__BB0_533;
	ld.global.u32 	%r4949, [%rd39+280];
	xor.b32  	%r6882, %r6882, %r4949;
	ld.global.u32 	%r4950, [%rd39+284];
	xor.b32  	%r6692, %r6692, %r4950;
	ld.global.u32 	%r4951, [%rd39+288];
	xor.b32  	%r6691, %r6691, %r4951;
	ld.global.u32 	%r4952, [%rd39+292];
	xor.b32  	%r6690, %r6690, %r4952;
	ld.global.u32 	%r4953, [%rd39+296];
	xor.b32  	%r6878, %r6878, %r4953;
$L__BB0_533:
	and.b32  	%r4955, %r4847, 32768;
	setp.eq.s32 	%p288, %r4955, 0;
	@%p288 bra 	$L__BB0_535;
	ld.global.u32 	%r4956, [%rd39+300];
	xor.b32  	%r6882, %r6882, %r4956;
	ld.global.u32 	%r4957, [%rd39+304];
	xor.b32  	%r6692, %r6692, %r4957;
	ld.global.u32 	%r4958, [%rd39+308];
	xor.b32  	%r6691, %r6691, %r4958;
	ld.global.u32 	%r4959, [%rd39+312];
	xor.b32  	%r6690, %r6690, %r4959;
	ld.global.u32 	%r4960, [%rd39+316];
	xor.b32  	%r6878, %r6878, %r4960;
$L__BB0_535:
	add.s32 	%r6688, %r6688, 16;
	setp.ne.s32 	%p289, %r6688, 32;
	@%p289 bra 	$L__BB0_503;
	mad.lo.s32 	%r4961, %r6682, -31, %r2347;
	add.s32 	%r6682, %r4961, 1;
	setp.ne.s32 	%p290, %r6682, 5;
	@%p290 bra 	$L__BB0_502;
	st.local.u32 	[%rd1+4], %r6882;
	st.local.v2.u32 	[%rd1+8], {%r6692, %r6691};
	st.local.v2.u32 	[%rd1+16], {%r6690, %r6878};
	setp.ne.s64 	%p291, %rd36, 3;
	@%p291 bra 	$L__BB0_575;
	mov.b32 	%r6878, 0;
	mov.u32 	%r6782, %r6878;
	mov.u32 	%r6783, %r6878;
	mov.u32 	%r6784, %r6878;
	mov.u32 	%r6882, %r6878;
	mov.u32 	%r6774, %r6878;
$L__BB0_539:
	mul.wide.u32 	%rd120, %r6774, 4;
	add.s64 	%rd121, %rd1, %rd120;
	ld.local.u32 	%r2522, [%rd121+4];
	shl.b32 	%r2523, %r6774, 5;
	mov.b32 	%r6780, 0;
$L__BB0_540:
	.pragma "nounroll";
	shr.u32 	%r4964, %r2522, %r6780;
	and.b32  	%r4965, %r4964, 1;
	setp.eq.b32 	%p292, %r4965, 1;
	not.pred 	%p293, %p292;
	add.s32 	%r4966, %r2523, %r6780;
	mul.lo.s32 	%r4967, %r4966, 5;
	mul.wide.u32 	%rd122, %r4967, 4;
	add.s64 	%rd40, %rd37, %rd122;
	@%p293 bra 	$L__BB0_542;
	ld.global.u32 	%r4968, [%rd40];
	xor.b32  	%r6882, %r6882, %r4968;
	ld.global.u32 	%r4969, [%rd40+4];
	xor.b32  	%r6784, %r6784, %r4969;
	ld.global.u32 	%r4970, [%rd40+8];
	xor.b32  	%r6783, %r6783, %r4970;
	ld.global.u32 	%r4971, [%rd40+12];
	xor.b32  	%r6782, %r6782, %r4971;
	ld.global.u32 	%r4972, [%rd40+16];
	xor.b32  	%r6878, %r6878, %r4972;
$L__BB0_542:
	and.b32  	%r4974, %r4964, 2;
	setp.eq.s32 	%p294, %r4974, 0;
	@%p294 bra 	$L__BB0_544;
	ld.global.u32 	%r4975, [%rd40+20];
	xor.b32  	%r6882, %r6882, %r4975;
	ld.global.u32 	%r4976, [%rd40+24];
	xor.b32  	%r6784, %r6784, %r4976;
	ld.global.u32 	%r4977, [%rd40+28];
	xor.b32  	%r6783, %r6783, %r4977;
	ld.global.u32 	%r4978, [%rd40+32];
	xor.b32  	%r6782, %r6782, %r4978;
	ld.global.u32 	%r4979, [%rd40+36];
	xor.b32  	%r6878, %r6878, %r4979;
$L__BB0_544:
	and.b32  	%r4981, %r4964, 4;
	setp.eq.s32 	%p295, %r4981, 0;
	@%p295 bra 	$L__BB0_546;
	ld.global.u32 	%r4982, [%rd40+40];
	xor.b32  	%r6882, %r6882, %r4982;
	ld.global.u32 	%r4983, [%rd40+44];
	xor.b32  	%r6784, %r6784, %r4983;
	ld.global.u32 	%r4984, [%rd40+48];
	xor.b32  	%r6783, %r6783, %r4984;
	ld.global.u32 	%r4985, [%rd40+52];
	xor.b32  	%r6782, %r6782, %r4985;
	ld.global.u32 	%r4986, [%rd40+56];
	xor.b32  	%r6878, %r6878, %r4986;
$L__BB0_546:
	and.b32  	%r4988, %r4964, 8;
	setp.eq.s32 	%p296, %r4988, 0;
	@%p296 bra 	$L__BB0_548;
	ld.global.u32 	%r4989, [%rd40+60];
	xor.b32  	%r6882, %r6882, %r4989;
	ld.global.u32 	%r4990, [%rd40+64];
	xor.b32  	%r6784, %r6784, %r4990;
	ld.global.u32 	%r4991, [%rd40+68];
	xor.b32  	%r6783, %r6783, %r4991;
	ld.global.u32 	%r4992, [%rd40+72];
	xor.b32  	%r6782, %r6782, %r4992;
	ld.global.u32 	%r4993, [%rd40+76];
	xor.b32  	%r6878, %r6878, %r4993;
$L__BB0_548:
	and.b32  	%r4995, %r4964, 16;
	setp.eq.s32 	%p297, %r4995, 0;
	@%p297 bra 	$L__BB0_550;
	ld.global.u32 	%r4996, [%rd40+80];
	xor.b32  	%r6882, %r6882, %r4996;
	ld.global.u32 	%r4997, [%rd40+84];
	xor.b32  	%r6784, %r6784, %r4997;
	ld.global.u32 	%r4998, [%rd40+88];
	xor.b32  	%r6783, %r6783, %r4998;
	ld.global.u32 	%r4999, [%rd40+92];
	xor.b32  	%r6782, %r6782, %r4999;
	ld.global.u32 	%r5000, [%rd40+96];
	xor.b32  	%r6878, %r6878, %r5000;
$L__BB0_550:
	and.b32  	%r5002, %r4964, 32;
	setp.eq.s32 	%p298, %r5002, 0;
	@%p298 bra 	$L__BB0_552;
	ld.global.u32 	%r5003, [%rd40+100];
	xor.b32  	%r6882, %r6882, %r5003;
	ld.global.u32 	%r5004, [%rd40+104];
	xor.b32  	%r6784, %r6784, %r5004;
	ld.global.u32 	%r5005, [%rd40+108];
	xor.b32  	%r6783, %r6783, %r5005;
	ld.global.u32 	%r5006, [%rd40+112];
	xor.b32  	%r6782, %r6782, %r5006;
	ld.global.u32 	%r5007, [%rd40+116];
	xor.b32  	%r6878, %r6878, %r5007;
$L__BB0_552:
	and.b32  	%r5009, %r4964, 64;
	setp.eq.s32 	%p299, %r5009, 0;
	@%p299 bra 	$L__BB0_554;
	ld.global.u32 	%r5010, [%rd40+120];
	xor.b32  	%r6882, %r6882, %r5010;
	ld.global.u32 	%r5011, [%rd40+124];
	xor.b32  	%r6784, %r6784, %r5011;
	ld.global.u32 	%r5012, [%rd40+128];
	xor.b32  	%r6783, %r6783, %r5012;
	ld.global.u32 	%r5013, [%rd40+132];
	xor.b32  	%r6782, %r6782, %r5013;
	ld.global.u32 	%r5014, [%rd40+136];
	xor.b32  	%r6878, %r6878, %r5014;
$L__BB0_554:
	and.b32  	%r5016, %r4964, 128;
	setp.eq.s32 	%p300, %r5016, 0;
	@%p300 bra 	$L__BB0_556;
	ld.global.u32 	%r5017, [%rd40+140];
	xor.b32  	%r6882, %r6882, %r5017;
	ld.global.u32 	%r5018, [%rd40+144];
	xor.b32  	%r6784, %r6784, %r5018;
	ld.global.u32 	%r5019, [%rd40+148];
	xor.b32  	%r6783, %r6783, %r5019;
	ld.global.u32 	%r5020, [%rd40+152];
	xor.b32  	%r6782, %r6782, %r5020;
	ld.global.u32 	%r5021, [%rd40+156];
	xor.b32  	%r6878, %r6878, %r5021;
$L__BB0_556:
	and.b32  	%r5023, %r4964, 256;
	setp.eq.s32 	%p301, %r5023, 0;
	@%p301 bra 	$L__BB0_558;
	ld.global.u32 	%r5024, [%rd40+160];
	xor.b32  	%r6882, %r6882, %r5024;
	ld.global.u32 	%r5025, [%rd40+164];
	xor.b32  	%r6784, %r6784, %r5025;
	ld.global.u32 	%r5026, [%rd40+168];
	xor.b32  	%r6783, %r6783, %r5026;
	ld.global.u32 	%r5027, [%rd40+172];
	xor.b32  	%r6782, %r6782, %r5027;
	ld.global.u32 	%r5028, [%rd40+176];
	xor.b32  	%r6878, %r6878, %r5028;
$L__BB0_558:
	and.b32  	%r5030, %r4964, 512;
	setp.eq.s32 	%p302, %r5030, 0;
	@%p302 bra 	$L__BB0_560;
	ld.global.u32 	%r5031, [%rd40+180];
	xor.b32  	%r6882, %r6882, %r5031;
	ld.global.u32 	%r5032, [%rd40+184];
	xor.b32  	%r6784, %r6784, %r5032;
	ld.global.u32 	%r5033, [%rd40+188];
	xor.b32  	%r6783, %r6783, %r5033;
	ld.global.u32 	%r5034, [%rd40+192];
	xor.b32  	%r6782, %r6782, %r5034;
	ld.global.u32 	%r5035, [%rd40+196];
	xor.b32  	%r6878, %r6878, %r5035;
$L__BB0_560:
	and.b32  	%r5037, %r4964, 1024;
	setp.eq.s32 	%p303, %r5037, 0;
	@%p303 bra 	$L__BB0_562;
	ld.global.u32 	%r5038, [%rd40+200];
	xor.b32  	%r6882, %r6882, %r5038;
	ld.global.u32 	%r5039, [%rd40+204];
	xor.b32  	%r6784, %r6784, %r5039;
	ld.global.u32 	%r5040, [%rd40+208];
	xor.b32  	%r6783, %r6783, %r5040;
	ld.global.u32 	%r5041, [%rd40+212];
	xor.b32  	%r6782, %r6782, %r5041;
	ld.global.u32 	%r5042, [%rd40+216];
	xor.b32  	%r6878, %r6878, %r5042;
$L__BB0_562:
	and.b32  	%r5044, %r4964, 2048;
	setp.eq.s32 	%p304, %r5044, 0;
	@%p304 bra 	$L__BB0_564;
	ld.global.u32 	%r5045, [%rd40+220];
	xor.b32  	%r6882, %r6882, %r5045;
	ld.global.u32 	%r5046, [%rd40+224];
	xor.b32  	%r6784, %r6784, %r5046;
	ld.global.u32 	%r5047, [%rd40+228];
	xor.b32  	%r6783, %r6783, %r5047;
	ld.global.u32 	%r5048, [%rd40+232];
	xor.b32  	%r6782, %r6782, %r5048;
	ld.global.u32 	%r5049, [%rd40+236];
	xor.b32  	%r6878, %r6878, %r5049;
$L__BB0_564:
	and.b32  	%r5051, %r4964, 4096;
	setp.eq.s32 	%p305, %r5051, 0;
	@%p305 bra 	$L__BB0_566;
	ld.global.u32 	%r5052, [%rd40+240];
	xor.b32  	%r6882, %r6882, %r5052;
	ld.global.u32 	%r5053, [%rd40+244];
	xor.b32  	%r6784, %r6784, %r5053;
	ld.global.u32 	%r5054, [%rd40+248];
	xor.b32  	%r6783, %r6783, %r5054;
	ld.global.u32 	%r5055, [%rd40+252];
	xor.b32  	%r6782, %r6782, %r5055;
	ld.global.u32 	%r5056, [%rd40+256];
	xor.b32  	%r6878, %r6878, %r5056;
$L__BB0_566:
	and.b32  	%r5058, %r4964, 8192;
	setp.eq.s32 	%p306, %r5058, 0;
	@%p306 bra 	$L__BB0_568;
	ld.global.u32 	%r5059, [%rd40+260];
	xor.b32  	%r6882, %r6882, %r5059;
	ld.global.u32 	%r5060, [%rd40+264];
	xor.b32  	%r6784, %r6784, %r5060;
	ld.global.u32 	%r5061, [%rd40+268];
	xor.b32  	%r6783, %r6783, %r5061;
	ld.global.u32 	%r5062, [%rd40+272];
	xor.b32  	%r6782, %r6782, %r5062;
	ld.global.u32 	%r5063, [%rd40+276];
	xor.b32  	%r6878, %r6878, %r5063;
$L__BB0_568:
	and.b32  	%r5065, %r4964, 16384;
	setp.eq.s32 	%p307, %r5065, 0;
	@%p307 bra 	$L__BB0_570;
	ld.global.u32 	%r5066, [%rd40+280];
	xor.b32  	%r6882, %r6882, %r5066;
	ld.global.u32 	%r5067, [%rd40+284];
	xor.b32  	%r6784, %r6784, %r5067;
	ld.global.u32 	%r5068, [%rd40+288];
	xor.b32  	%r6783, %r6783, %r5068;
	ld.global.u32 	%r5069, [%rd40+292];
	xor.b32  	%r6782, %r6782, %r5069;
	ld.global.u32 	%r5070, [%rd40+296];
	xor.b32  	%r6878, %r6878, %r5070;
$L__BB0_570:
	and.b32  	%r5072, %r4964, 32768;
	setp.eq.s32 	%p308, %r5072, 0;
	@%p308 bra 	$L__BB0_572;
	ld.global.u32 	%r5073, [%rd40+300];
	xor.b32  	%r6882, %r6882, %r5073;
	ld.global.u32 	%r5074, [%rd40+304];
	xor.b32  	%r6784, %r6784, %r5074;
	ld.global.u32 	%r5075, [%rd40+308];
	xor.b32  	%r6783, %r6783, %r5075;
	ld.global.u32 	%r5076, [%rd40+312];
	xor.b32  	%r6782, %r6782, %r5076;
	ld.global.u32 	%r5077, [%rd40+316];
	xor.b32  	%r6878, %r6878, %r5077;
$L__BB0_572:
	add.s32 	%r6780, %r6780, 16;
	setp.ne.s32 	%p309, %r6780, 32;
	@%p309 bra 	$L__BB0_540;
	mad.lo.s32 	%r5078, %r6774, -31, %r2523;
	add.s32 	%r6774, %r5078, 1;
	setp.ne.s32 	%p310, %r6774, 5;
	@%p310 bra 	$L__BB0_539;
	st.local.u32 	[%rd1+4], %r6882;
	st.local.v2.u32 	[%rd1+8], {%r6784, %r6783};
	st.local.v2.u32 	[%rd1+16], {%r6782, %r6878};
$L__BB0_575:
	shr.u64 	%rd144, %rd35, 2;
	add.s32 	%r6584, %r6584, 1;
	setp.lt.u64 	%p311, %rd35, 4;
	@%p311 bra 	$L__BB0_576;
	bra.uni 	$L__BB0_463;
$L__BB0_576:
	cvt.u32.u64 	%r5079, %rd6;
	setp.eq.s32 	%p312, %r5079, 0;
	@%p312 bra 	$L__BB0_691;
	mov.b32 	%r6865, 0;
	mov.u64 	%rd145, %rd6;
$L__BB0_578:
	mov.u64 	%rd42, %rd145;
	and.b64  	%rd43, %rd42, 3;
	setp.eq.s64 	%p313, %rd43, 0;
	@%p313 bra 	$L__BB0_690;
	mul.wide.u32 	%rd123, %r6865, 3200;
	mov.u64 	%rd124, precalc_xorwow_offset_matrix;
	add.s64 	%rd44, %rd124, %rd123;
	mov.b32 	%r6878, 0;
	mov.u32 	%r6879, %r6878;
	mov.u32 	%r6880, %r6878;
	mov.u32 	%r6881, %r6878;
	mov.u32 	%r6882, %r6878;
	mov.u32 	%r6871, %r6878;
$L__BB0_580:
	mul.wide.u32 	%rd125, %r6871, 4;
	add.s64 	%rd126, %rd1, %rd125;
	ld.local.u32 	%r2704, [%rd126+4];
	shl.b32 	%r2705, %r6871, 5;
	mov.b32 	%r6877, 0;
$L__BB0_581:
	.pragma "nounroll";
	shr.u32 	%r5083, %r2704, %r6877;
	and.b32  	%r5084, %r5083, 1;
	setp.eq.b32 	%p314, %r5084, 1;
	not.pred 	%p315, %p314;
	add.s32 	%r5085, %r2705, %r6877;
	mul.lo.s32 	%r5086, %r5085, 5;
	mul.wide.u32 	%rd127, %r5086, 4;
	add.s64 	%rd45, %rd44, %rd127;
	@%p315 bra 	$L__BB0_583;
	ld.global.u32 	%r5087, [%rd45];
	xor.b32  	%r6882, %r6882, %r5087;
	ld.global.u32 	%r5088, [%rd45+4];
	xor.b32  	%r6881, %r6881, %r5088;
	ld.global.u32 	%r5089, [%rd45+8];
	xor.b32  	%r6880, %r6880, %r5089;
	ld.global.u32 	%r5090, [%rd45+12];
	xor.b32  	%r6879, %r6879, %r5090;
	ld.global.u32 	%r5091, [%rd45+16];
	xor.b32  	%r6878, %r6878, %r5091;
$L__BB0_583:
	and.b32  	%r5093, %r5083, 2;
	setp.eq.s32 	%p316, %r5093, 0;
	@%p316 bra 	$L__BB0_585;
	ld.global.u32 	%r5094, [%rd45+20];
	xor.b32  	%r6882, %r6882, %r5094;
	ld.global.u32 	%r5095, [%rd45+24];
	xor.b32  	%r6881, %r6881, %r5095;
	ld.global.u32 	%r5096, [%rd45+28];
	xor.b32  	%r6880, %r6880, %r5096;
	ld.global.u32 	%r5097, [%rd45+32];
	xor.b32  	%r6879, %r6879, %r5097;
	ld.global.u32 	%r5098, [%rd45+36];
	xor.b32  	%r6878, %r6878, %r5098;
$L__BB0_585:
	and.b32  	%r5100, %r5083, 4;
	setp.eq.s32 	%p317, %r5100, 0;
	@%p317 bra 	$L__BB0_587;
	ld.global.u32 	%r5101, [%rd45+40];
	xor.b32  	%r6882, %r6882, %r5101;
	ld.global.u32 	%r5102, [%rd45+44];
	xor.b32  	%r6881, %r6881, %r5102;
	ld.global.u32 	%r5103, [%rd45+48];
	xor.b32  	%r6880, %r6880, %r5103;
	ld.global.u32 	%r5104, [%rd45+52];
	xor.b32  	%r6879, %r6879, %r5104;
	ld.global.u32 	%r5105, [%rd45+56];
	xor.b32  	%r6878, %r6878, %r5105;
$L__BB0_587:
	and.b32  	%r5107, %r5083, 8;
	setp.eq.s32 	%p318, %r5107, 0;
	@%p318 bra 	$L__BB0_589;
	ld.global.u32 	%r5108, [%rd45+60];
	xor.b32  	%r6882, %r6882, %r5108;
	ld.global.u32 	%r5109, [%rd45+64];
	xor.b32  	%r6881, %r6881, %r5109;
	ld.global.u32 	%r5110, [%rd45+68];
	xor.b32  	%r6880, %r6880, %r5110;
	ld.global.u32 	%r5111, [%rd45+72];
	xor.b32  	%r6879, %r6879, %r5111;
	ld.global.u32 	%r5112, [%rd45+76];
	xor.b32  	%r6878, %r6878, %r5112;
$L__BB0_589:
	and.b32  	%r5114, %r5083, 16;
	setp.eq.s32 	%p319, %r5114, 0;
	@%p319 bra 	$L__BB0_591;
	ld.global.u32 	%r5115, [%rd45+80];
	xor.b32  	%r6882, %r6882, %r5115;
	ld.global.u32 	%r5116, [%rd45+84];
	xor.b32  	%r6881, %r6881, %r5116;
	ld.global.u32 	%r5117, [%rd45+88];
	xor.b32  	%r6880, %r6880, %r5117;
	ld.global.u32 	%r5118, [%rd45+92];
	xor.b32  	%r6879, %r6879, %r5118;
	ld.global.u32 	%r5119, [%rd45+96];
	xor.b32  	%r6878, %r6878, %r5119;
$L__BB0_591:
	and.b32  	%r5121, %r5083, 32;
	setp.eq.s32 	%p320, %r5121, 0;
	@%p320 bra 	$L__BB0_593;
	ld.global.u32 	%r5122, [%rd45+100];
	xor.b32  	%r6882, %r6882, %r5122;
	ld.global.u32 	%r5123, [%rd45+104];
	xor.b32  	%r6881, %r6881, %r5123;
	ld.global.u32 	%r5124, [%rd45+108];
	xor.b32  	%r6880, %r6880, %r5124;
	ld.global.u32 	%r5125, [%rd45+112];
	xor.b32  	%r6879, %r6879, %r5125;
	ld.global.u32 	%r5126, [%rd45+116];
	xor.b32  	%r6878, %r6878, %r5126;
$L__BB0_593:
	and.b32  	%r5128, %r5083, 64;
	setp.eq.s32 	%p321, %r5128, 0;
	@%p321 bra 	$L__BB0_595;
	ld.global.u32 	%r5129, [%rd45+120];
	xor.b32  	%r6882, %r6882, %r5129;
	ld.global.u32 	%r5130, [%rd45+124];
	xor.b32  	%r6881, %r6881, %r5130;
	ld.global.u32 	%r5131, [%rd45+128];
	xor.b32  	%r6880, %r6880, %r5131;
	ld.global.u32 	%r5132, [%rd45+132];
	xor.b32  	%r6879, %r6879, %r5132;
	ld.global.u32 	%r5133, [%rd45+136];
	xor.b32  	%r6878, %r6878, %r5133;
$L__BB0_595:
	and.b32  	%r5135, %r5083, 128;
	setp.eq.s32 	%p322, %r5135, 0;
	@%p322 bra 	$L__BB0_597;
	ld.global.u32 	%r5136, [%rd45+140];
	xor.b32  	%r6882, %r6882, %r5136;
	ld.global.u32 	%r5137, [%rd45+144];
	xor.b32  	%r6881, %r6881, %r5137;
	ld.global.u32 	%r5138, [%rd45+148];
	xor.b32  	%r6880, %r6880, %r5138;
	ld.global.u32 	%r5139, [%rd45+152];
	xor.b32  	%r6879, %r6879, %r5139;
	ld.global.u32 	%r5140, [%rd45+156];
	xor.b32  	%r6878, %r6878, %r5140;
$L__BB0_597:
	and.b32  	%r5142, %r5083, 256;
	setp.eq.s32 	%p323, %r5142, 0;
	@%p323 bra 	$L__BB0_599;
	ld.global.u32 	%r5143, [%rd45+160];
	xor.b32  	%r6882, %r6882, %r5143;
	ld.global.u32 	%r5144, [%rd45+164];
	xor.b32  	%r6881, %r6881, %r5144;
	ld.global.u32 	%r5145, [%rd45+168];
	xor.b32  	%r6880, %r6880, %r5145;
	ld.global.u32 	%r5146, [%rd45+172];
	xor.b32  	%r6879, %r6879, %r5146;
	ld.global.u32 	%r5147, [%rd45+176];
	xor.b32  	%r6878, %r6878, %r5147;
$L__BB0_599:
	and.b32  	%r5149, %r5083, 512;
	setp.eq.s32 	%p324, %r5149, 0;
	@%p324 bra 	$L__BB0_601;
	ld.global.u32 	%r5150, [%rd45+180];
	xor.b32  	%r6882, %r6882, %r5150;
	ld.global.u32 	%r5151, [%rd45+184];
	xor.b32  	%r6881, %r6881, %r5151;
	ld.global.u32 	%r5152, [%rd45+188];
	xor.b32  	%r6880, %r6880, %r5152;
	ld.global.u32 	%r5153, [%rd45+192];
	xor.b32  	%r6879, %r6879, %r5153;
	ld.global.u32 	%r5154, [%rd45+196];
	xor.b32  	%r6878, %r6878, %r5154;
$L__BB0_601:
	and.b32  	%r5156, %r5083, 1024;
	setp.eq.s32 	%p325, %r5156, 0;
	@%p325 bra 	$L__BB0_603;
	ld.global.u32 	%r5157, [%rd45+200];
	xor.b32  	%r6882, %r6882, %r5157;
	ld.global.u32 	%r5158, [%rd45+204];
	xor.b32  	%r6881, %r6881, %r5158;
	ld.global.u32 	%r5159, [%rd45+208];
	xor.b32  	%r6880, %r6880, %r5159;
	ld.global.u32 	%r5160, [%rd45+212];
	xor.b32  	%r6879, %r6879, %r5160;
	ld.global.u32 	%r5161, [%rd45+216];
	xor.b32  	%r6878, %r6878, %r5161;
$L__BB0_603:
	and.b32  	%r5163, %r5083, 2048;
	setp.eq.s32 	%p326, %r5163, 0;
	@%p326 bra 	$L__BB0_605;
	ld.global.u32 	%r5164, [%rd45+220];
	xor.b32  	%r6882, %r6882, %r5164;
	ld.global.u32 	%r5165, [%rd45+224];
	xor.b32  	%r6881, %r6881, %r5165;
	ld.global.u32 	%r5166, [%rd45+228];
	xor.b32  	%r6880, %r6880, %r5166;
	ld.global.u32 	%r5167, [%rd45+232];
	xor.b32  	%r6879, %r6879, %r5167;
	ld.global.u32 	%r5168, [%rd45+236];
	xor.b32  	%r6878, %r6878, %r5168;
$L__BB0_605:
	and.b32  	%r5170, %r5083, 4096;
	setp.eq.s32 	%p327, %r5170, 0;
	@%p327 bra 	$L__BB0_607;
	ld.global.u32 	%r5171, [%rd45+240];
	xor.b32  	%r6882, %r6882, %r5171;
	ld.global.u32 	%r5172, [%rd45+244];
	xor.b32  	%r6881, %r6881, %r5172;
	ld.global.u32 	%r5173, [%rd45+248];
	xor.b32  	%r6880, %r6880, %r5173;
	ld.global.u32 	%r5174, [%rd45+252];
	xor.b32  	%r6879, %r6879, %r5174;
	ld.global.u32 	%r5175, [%rd45+256];
	xor.b32  	%r6878, %r6878, %r5175;
$L__BB0_607:
	and.b32  	%r5177, %r5083, 8192;
	setp.eq.s32 	%p328, %r5177, 0;
	@%p328 bra 	$L__BB0_609;
	ld.global.u32 	%r5178, [%rd45+260];
	xor.b32  	%r6882, %r6882, %r5178;
	ld.global.u32 	%r5179, [%rd45+264];
	xor.b32  	%r6881, %r6881, %r5179;
	ld.global.u32 	%r5180, [%rd45+268];
	xor.b32  	%r6880, %r6880, %r5180;
	ld.global.u32 	%r5181, [%rd45+272];
	xor.b32  	%r6879, %r6879, %r5181;
	ld.global.u32 	%r5182, [%rd45+276];
	xor.b32  	%r6878, %r6878, %r5182;
$L__BB0_609:
	and.b32  	%r5184, %r5083, 16384;
	setp.eq.s32 	%p329, %r5184, 0;
	@%p329 bra 	$L__BB0_611;
	ld.global.u32 	%r5185, [%rd45+280];
	xor.b32  	%r6882, %r6882, %r5185;
	ld.global.u32 	%r5186, [%rd45+284];
	xor.b32  	%r6881, %r6881, %r5186;
	ld.global.u32 	%r5187, [%rd45+288];
	xor.b32  	%r6880, %r6880, %r5187;
	ld.global.u32 	%r5188, [%rd45+292];
	xor.b32  	%r6879, %r6879, %r5188;
	ld.global.u32 	%r5189, [%rd45+296];
	xor.b32  	%r6878, %r6878, %r5189;
$L__BB0_611:
	and.b32  	%r5191, %r5083, 32768;
	setp.eq.s32 	%p330, %r5191, 0;
	@%p330 bra 	$L__BB0_613;
	ld.global.u32 	%r5192, [%rd45+300];
	xor.b32  	%r6882, %r6882, %r5192;
	ld.global.u32 	%r5193, [%rd45+304];
	xor.b32  	%r6881, %r6881, %r5193;
	ld.global.u32 	%r5194, [%rd45+308];
	xor.b32  	%r6880, %r6880, %r5194;
	ld.global.u32 	%r5195, [%rd45+312];
	xor.b32  	%r6879, %r6879, %r5195;
	ld.global.u32 	%r5196, [%rd45+316];
	xor.b32  	%r6878, %r6878, %r5196;
$L__BB0_613:
	add.s32 	%r6877, %r6877, 16;
	setp.ne.s32 	%p331, %r6877, 32;
	@%p331 bra 	$L__BB0_581;
	mad.lo.s32 	%r5197, %r6871, -31, %r2705;
	add.s32 	%r6871, %r5197, 1;
	setp.ne.s32 	%p332, %r6871, 5;
	@%p332 bra 	$L__BB0_580;
	st.local.u32 	[%rd1+4], %r6882;
	st.local.v2.u32 	[%rd1+8], {%r6881, %r6880};
	st.local.v2.u32 	[%rd1+16], {%r6879, %r6878};
	setp.eq.s64 	%p333, %rd43, 1;
	@%p333 bra 	$L__BB0_690;
	mov.b32 	%r6878, 0;
	mov.u32 	%r6971, %r6878;
	mov.u32 	%r6972, %r6878;
	mov.u32 	%r6973, %r6878;
	mov.u32 	%r6882, %r6878;
	mov.u32 	%r6963, %r6878;
$L__BB0_617:
	mul.wide.u32 	%rd128, %r6963, 4;
	add.s64 	%rd129, %rd1, %rd128;
	ld.local.u32 	%r2880, [%rd129+4];
	shl.b32 	%r2881, %r6963, 5;
	mov.b32 	%r6969, 0;
$L__BB0_618:
	.pragma "nounroll";
	shr.u32 	%r5200, %r2880, %r6969;
	and.b32  	%r5201, %r5200, 1;
	setp.eq.b32 	%p334, %r5201, 1;
	not.pred 	%p335, %p334;
	add.s32 	%r5202, %r2881, %r6969;
	mul.lo.s32 	%r5203, %r5202, 5;
	mul.wide.u32 	%rd130, %r5203, 4;
	add.s64 	%rd46, %rd44, %rd130;
	@%p335 bra 	$L__BB0_620;
	ld.global.u32 	%r5204, [%rd46];
	xor.b32  	%r6882, %r6882, %r5204;
	ld.global.u32 	%r5205, [%rd46+4];
	xor.b32  	%r6973, %r6973, %r5205;
	ld.global.u32 	%r5206, [%rd46+8];
	xor.b32  	%r6972, %r6972, %r5206;
	ld.global.u32 	%r5207, [%rd46+12];
	xor.b32  	%r6971, %r6971, %r5207;
	ld.global.u32 	%r5208, [%rd46+16];
	xor.b32  	%r6878, %r6878, %r5208;
$L__BB0_620:
	and.b32  	%r5210, %r5200, 2;
	setp.eq.s32 	%p336, %r5210, 0;
	@%p336 bra 	$L__BB0_622;
	ld.global.u32 	%r5211, [%rd46+20];
	xor.b32  	%r6882, %r6882, %r5211;
	ld.global.u32 	%r5212, [%rd46+24];
	xor.b32  	%r6973, %r6973, %r5212;
	ld.global.u32 	%r5213, [%rd46+28];
	xor.b32  	%r6972, %r6972, %r5213;
	ld.global.u32 	%r5214, [%rd46+32];
	xor.b32  	%r6971, %r6971, %r5214;
	ld.global.u32 	%r5215, [%rd46+36];
	xor.b32  	%r6878, %r6878, %r5215;
$L__BB0_622:
	and.b32  	%r5217, %r5200, 4;
	setp.eq.s32 	%p337, %r5217, 0;
	@%p337 bra 	$L__BB0_624;
	ld.global.u32 	%r5218, [%rd46+40];
	xor.b32  	%r6882, %r6882, %r5218;
	ld.global.u32 	%r5219, [%rd46+44];
	xor.b32  	%r6973, %r6973, %r5219;
	ld.global.u32 	%r5220, [%rd46+48];
	xor.b32  	%r6972, %r6972, %r5220;
	ld.global.u32 	%r5221, [%rd46+52];
	xor.b32  	%r6971, %r6971, %r5221;
	ld.global.u32 	%r5222, [%rd46+56];
	xor.b32  	%r6878, %r6878, %r5222;
$L__BB0_624:
	and.b32  	%r5224, %r5200, 8;
	setp.eq.s32 	%p338, %r5224, 0;
	@%p338 bra 	$L__BB0_626;
	ld.global.u32 	%r5225, [%rd46+60];
	xor.b32  	%r6882, %r6882, %r5225;
	ld.global.u32 	%r5226, [%rd46+64];
	xor.b32  	%r6973, %r6973, %r5226;
	ld.global.u32 	%r5227, [%rd46+68];
	xor.b32  	%r6972, %r6972, %r5227;
	ld.global.u32 	%r5228, [%rd46+72];
	xor.b32  	%r6971, %r6971, %r5228;
	ld.global.u32 	%r5229, [%rd46+76];
	xor.b32  	%r6878, %r6878, %r5229;
$L__BB0_626:
	and.b32  	%r5231, %r5200, 16;
	setp.eq.s32 	%p339, %r5231, 0;
	@%p339 bra 	$L__BB0_628;
	ld.global.u32 	%r5232, [%rd46+80];
	xor.b32  	%r6882, %r6882, %r5232;
	ld.global.u32 	%r5233, [%rd46+84];
	xor.b32  	%r6973, %r6973, %r5233;
	ld.global.u32 	%r5234, [%rd46+88];
	xor.b32  	%r6972, %r6972, %r5234;
	ld.global.u32 	%r5235, [%rd46+92];
	xor.b32  	%r6971, %r6971, %r5235;
	ld.global.u32 	%r5236, [%rd46+96];
	xor.b32  	%r6878, %r6878, %r5236;
$L__BB0_628:
	and.b32  	%r5238, %r5200, 32;
	setp.eq.s32 	%p340, %r5238, 0;
	@%p340 bra 	$L__BB0_630;
	ld.global.u32 	%r5239, [%rd46+100];
	xor.b32  	%r6882, %r6882, %r5239;
	ld.global.u32 	%r5240, [%rd46+104];
	xor.b32  	%r6973, %r6973, %r5240;
	ld.global.u32 	%r5241, [%rd46+108];
	xor.b32  	%r6972, %r6972, %r5241;
	ld.global.u32 	%r5242, [%rd46+112];
	xor.b32  	%r6971, %r6971, %r5242;
	ld.global.u32 	%r5243, [%rd46+116];
	xor.b32  	%r6878, %r6878, %r5243;
$L__BB0_630:
	and.b32  	%r5245, %r5200, 64;
	setp.eq.s32 	%p341, %r5245, 0;
	@%p341 bra 	$L__BB0_632;
	ld.global.u32 	%r5246, [%rd46+120];
	xor.b32  	%r6882, %r6882, %r5246;
	ld.global.u32 	%r5247, [%rd46+124];
	xor.b32  	%r6973, %r6973, %r5247;
	ld.global.u32 	%r5248, [%rd46+128];
	xor.b32  	%r6972, %r6972, %r5248;
	ld.global.u32 	%r5249, [%rd46+132];
	xor.b32  	%r6971, %r6971, %r5249;
	ld.global.u32 	%r5250, [%rd46+136];
	xor.b32  	%r6878, %r6878, %r5250;
$L__BB0_632:
	and.b32  	%r5252, %r5200, 128;
	setp.eq.s32 	%p342, %r5252, 0;
	@%p342 bra 	$L__BB0_634;
	ld.global.u32 	%r5253, [%rd46+140];
	xor.b32  	%r6882, %r6882, %r5253;
	ld.global.u32 	%r5254, [%rd46+144];
	xor.b32  	%r6973, %r6973, %r5254;
	ld.global.u32 	%r5255, [%rd46+148];
	xor.b32  	%r6972, %r6972, %r5255;
	ld.global.u32 	%r5256, [%rd46+152];
	xor.b32  	%r6971, %r6971, %r5256;
	ld.global.u32 	%r5257, [%rd46+156];
	xor.b32  	%r6878, %r6878, %r5257;
$L__BB0_634:
	and.b32  	%r5259, %r5200, 256;
	setp.eq.s32 	%p343, %r5259, 0;
	@%p343 bra 	$L__BB0_636;
	ld.global.u32 	%r5260, [%rd46+160];
	xor.b32  	%r6882, %r6882, %r5260;
	ld.global.u32 	%r5261, [%rd46+164];
	xor.b32  	%r6973, %r6973, %r5261;
	ld.global.u32 	%r5262, [%rd46+168];
	xor.b32  	%r6972, %r6972, %r5262;
	ld.global.u32 	%r5263, [%rd46+172];
	xor.b32  	%r6971, %r6971, %r5263;
	ld.global.u32 	%r5264, [%rd46+176];
	xor.b32  	%r6878, %r6878, %r5264;
$L__BB0_636:
	and.b32  	%r5266, %r5200, 512;
	setp.eq.s32 	%p344, %r5266, 0;
	@%p344 bra 	$L__BB0_638;
	ld.global.u32 	%r5267, [%rd46+180];
	xor.b32  	%r6882, %r6882, %r5267;
	ld.global.u32 	%r5268, [%rd46+184];
	xor.b32  	%r6973, %r6973, %r5268;
	ld.global.u32 	%r5269, [%rd46+188];
	xor.b32  	%r6972, %r6972, %r5269;
	ld.global.u32 	%r5270, [%rd46+192];
	xor.b32  	%r6971, %r6971, %r5270;
	ld.global.u32 	%r5271, [%rd46+196];
	xor.b32  	%r6878, %r6878, %r5271;
$L__BB0_638:
	and.b32  	%r5273, %r5200, 1024;
	setp.eq.s32 	%p345, %r5273, 0;
	@%p345 bra 	$L__BB0_640;
	ld.global.u32 	%r5274, [%rd46+200];
	xor.b32  	%r6882, %r6882, %r5274;
	ld.global.u32 	%r5275, [%rd46+204];
	xor.b32  	%r6973, %r6973, %r5275;
	ld.global.u32 	%r5276, [%rd46+208];
	xor.b32  	%r6972, %r6972, %r5276;
	ld.global.u32 	%r5277, [%rd46+212];
	xor.b32  	%r6971, %r6971, %r5277;
	ld.global.u32 	%r5278, [%rd46+216];
	xor.b32  	%r6878, %r6878, %r5278;
$L__BB0_640:
	and.b32  	%r5280, %r5200, 2048;
	setp.eq.s32 	%p346, %r5280, 0;
	@%p346 bra 	$L__BB0_642;
	ld.global.u32 	%r5281, [%rd46+220];
	xor.b32  	%r6882, %r6882, %r5281;
	ld.global.u32 	%r5282, [%rd46+224];
	xor.b32  	%r6973, %r6973, %r5282;
	ld.global.u32 	%r5283, [%rd46+228];
	xor.b32  	%r6972, %r6972, %r5283;
	ld.global.u32 	%r5284, [%rd46+232];
	xor.b32  	%r6971, %r6971, %r5284;
	ld.global.u32 	%r5285, [%rd46+236];
	xor.b32  	%r6878, %r6878, %r5285;
$L__BB0_642:
	and.b32  	%r5287, %r5200, 4096;
	setp.eq.s32 	%p347, %r5287, 0;
	@%p347 bra 	$L__BB0_644;
	ld.global.u32 	%r5288, [%rd46+240];
	xor.b32  	%r6882, %r6882, %r5288;
	ld.global.u32 	%r5289, [%rd46+244];
	xor.b32  	%r6973, %r6973, %r5289;
	ld.global.u32 	%r5290, [%rd46+248];
	xor.b32  	%r6972, %r6972, %r5290;
	ld.global.u32 	%r5291, [%rd46+252];
	xor.b32  	%r6971, %r6971, %r5291;
	ld.global.u32 	%r5292, [%rd46+256];
	xor.b32  	%r6878, %r6878, %r5292;
$L__BB0_644:
	and.b32  	%r5294, %r5200, 8192;
	setp.eq.s32 	%p348, %r5294, 0;
	@%p348 bra 	$L__BB0_646;
	ld.global.u32 	%r5295, [%rd46+260];
	xor.b32  	%r6882, %r6882, %r5295;
	ld.global.u32 	%r5296, [%rd46+264];
	xor.b32  	%r6973, %r6973, %r5296;
	ld.global.u32 	%r5297, [%rd46+268];
	xor.b32  	%r6972, %r6972, %r5297;
	ld.global.u32 	%r5298, [%rd46+272];
	xor.b32  	%r6971, %r6971, %r5298;
	ld.global.u32 	%r5299, [%rd46+276];
	xor.b32  	%r6878, %r6878, %r5299;
$L__BB0_646:
	and.b32  	%r5301, %r5200, 16384;
	setp.eq.s32 	%p349, %r5301, 0;
	@%p349 bra 	$L__BB0_648;
	ld.global.u32 	%r5302, [%rd46+280];
	xor.b32  	%r6882, %r6882, %r5302;
	ld.global.u32 	%r5303, [%rd46+284];
	xor.b32  	%r6973, %r6973, %r5303;
	ld.global.u32 	%r5304, [%rd46+288];
	xor.b32  	%r6972, %r6972, %r5304;
	ld.global.u32 	%r5305, [%rd46+292];
	xor.b32  	%r6971, %r6971, %r5305;
	ld.global.u32 	%r5306, [%rd46+296];
	xor.b32  	%r6878, %r6878, %r5306;
$L__BB0_648:
	and.b32  	%r5308, %r5200, 32768;
	setp.eq.s32 	%p350, %r5308, 0;
	@%p350 bra 	$L__BB0_650;
	ld.global.u32 	%r5309, [%rd46+300];
	xor.b32  	%r6882, %r6882, %r5309;
	ld.global.u32 	%r5310, [%rd46+304];
	xor.b32  	%r6973, %r6973, %r5310;
	ld.global.u32 	%r5311, [%rd46+308];
	xor.b32  	%r6972, %r6972, %r5311;
	ld.global.u32 	%r5312, [%rd46+312];
	xor.b32  	%r6971, %r6971, %r5312;
	ld.global.u32 	%r5313, [%rd46+316];
	xor.b32  	%r6878, %r6878, %r5313;
$L__BB0_650:
	add.s32 	%r6969, %r6969, 16;
	setp.ne.s32 	%p351, %r6969, 32;
	@%p351 bra 	$L__BB0_618;
	mad.lo.s32 	%r5314, %r6963, -31, %r2881;
	add.s32 	%r6963, %r5314, 1;
	setp.ne.s32 	%p352, %r6963, 5;
	@%p352 bra 	$L__BB0_617;
	st.local.u32 	[%rd1+4], %r6882;
	st.local.v2.u32 	[%rd1+8], {%r6973, %r6972};
	st.local.v2.u32 	[%rd1+16], {%r6971, %r6878};
	setp.ne.s64 	%p353, %rd43, 3;
	@%p353 bra 	$L__BB0_690;
	mov.b32 	%r6878, 0;
	mov.u32 	%r7063, %r6878;
	mov.u32 	%r7064, %r6878;
	mov.u32 	%r7065, %r6878;
	mov.u32 	%r6882, %r6878;
	mov.u32 	%r7055, %r6878;
$L__BB0_654:
	mul.wide.u32 	%rd131, %r7055, 4;
	add.s64 	%rd132, %rd1, %rd131;
	ld.local.u32 	%r3056, [%rd132+4];
	shl.b32 	%r3057, %r7055, 5;
	mov.b32 	%r7061, 0;
$L__BB0_655:
	.pragma "nounroll";
	shr.u32 	%r5317, %r3056, %r7061;
	and.b32  	%r5318, %r5317, 1;
	setp.eq.b32 	%p354, %r5318, 1;
	not.pred 	%p355, %p354;
	add.s32 	%r5319, %r3057, %r7061;
	mul.lo.s32 	%r5320, %r5319, 5;
	mul.wide.u32 	%rd133, %r5320, 4;
	add.s64 	%rd47, %rd44, %rd133;
	@%p355 bra 	$L__BB0_657;
	ld.global.u32 	%r5321, [%rd47];
	xor.b32  	%r6882, %r6882, %r5321;
	ld.global.u32 	%r5322, [%rd47+4];
	xor.b32  	%r7065, %r7065, %r5322;
	ld.global.u32 	%r5323, [%rd47+8];
	xor.b32  	%r7064, %r7064, %r5323;
	ld.global.u32 	%r5324, [%rd47+12];
	xor.b32  	%r7063, %r7063, %r5324;
	ld.global.u32 	%r5325, [%rd47+16];
	xor.b32  	%r6878, %r6878, %r5325;
$L__BB0_657:
	and.b32  	%r5327, %r5317, 2;
	setp.eq.s32 	%p356, %r5327, 0;
	@%p356 bra 	$L__BB0_659;
	ld.global.u32 	%r5328, [%rd47+20];
	xor.b32  	%r6882, %r6882, %r5328;
	ld.global.u32 	%r5329, [%rd47+24];
	xor.b32  	%r7065, %r7065, %r5329;
	ld.global.u32 	%r5330, [%rd47+28];
	xor.b32  	%r7064, %r7064, %r5330;
	ld.global.u32 	%r5331, [%rd47+32];
	xor.b32  	%r7063, %r7063, %r5331;
	ld.global.u32 	%r5332, [%rd47+36];
	xor.b32  	%r6878, %r6878, %r5332;
$L__BB0_659:
	and.b32  	%r5334, %r5317, 4;
	setp.eq.s32 	%p357, %r5334, 0;
	@%p357 bra 	$L__BB0_661;
	ld.global.u32 	%r5335, [%rd47+40];
	xor.b32  	%r6882, %r6882, %r5335;
	ld.global.u32 	%r5336, [%rd47+44];
	xor.b32  	%r7065, %r7065, %r5336;
	ld.global.u32 	%r5337, [%rd47+48];
	xor.b32  	%r7064, %r7064, %r5337;
	ld.global.u32 	%r5338, [%rd47+52];
	xor.b32  	%r7063, %r7063, %r5338;
	ld.global.u32 	%r5339, [%rd47+56];
	xor.b32  	%r6878, %r6878, %r5339;
$L__BB0_661:
	and.b32  	%r5341, %r5317, 8;
	setp.eq.s32 	%p358, %r5341, 0;
	@%p358 bra 	$L__BB0_663;
	ld.global.u32 	%r5342, [%rd47+60];
	xor.b32  	%r6882, %r6882, %r5342;
	ld.global.u32 	%r5343, [%rd47+64];
	xor.b32  	%r7065, %r7065, %r5343;
	ld.global.u32 	%r5344, [%rd47+68];
	xor.b32  	%r7064, %r7064, %r5344;
	ld.global.u32 	%r5345, [%rd47+72];
	xor.b32  	%r7063, %r7063, %r5345;
	ld.global.u32 	%r5346, [%rd47+76];
	xor.b32  	%r6878, %r6878, %r5346;
$L__BB0_663:
	and.b32  	%r5348, %r5317, 16;
	setp.eq.s32 	%p359, %r5348, 0;
	@%p359 bra 	$L__BB0_665;
	ld.global.u32 	%r5349, [%rd47+80];
	xor.b32  	%r6882, %r6882, %r5349;
	ld.global.u32 	%r5350, [%rd47+84];
	xor.b32  	%r7065, %r7065, %r5350;
	ld.global.u32 	%r5351, [%rd47+88];
	xor.b32  	%r7064, %r7064, %r5351;
	ld.global.u32 	%r5352, [%rd47+92];
	xor.b32  	%r7063, %r7063, %r5352;
	ld.global.u32 	%r5353, [%rd47+96];
	xor.b32  	%r6878, %r6878, %r5353;
$L__BB0_665:
	and.b32  	%r5355, %r5317, 32;
	setp.eq.s32 	%p360, %r5355, 0;
	@%p360 bra 	$L__BB0_667;
	ld.global.u32 	%r5356, [%rd47+100];
	xor.b32  	%r6882, %r6882, %r5356;
	ld.global.u32 	%r5357, [%rd47+104];
	xor.b32  	%r7065, %r7065, %r5357;
	ld.global.u32 	%r5358, [%rd47+108];
	xor.b32  	%r7064, %r7064, %r5358;
	ld.global.u32 	%r5359, [%rd47+112];
	xor.b32  	%r7063, %r7063, %r5359;
	ld.global.u32 	%r5360, [%rd47+116];
	xor.b32  	%r6878, %r6878, %r5360;
$L__BB0_667:
	and.b32  	%r5362, %r5317, 64;
	setp.eq.s32 	%p361, %r5362, 0;
	@%p361 bra 	$L__BB0_669;
	ld.global.u32 	%r5363, [%rd47+120];
	xor.b32  	%r6882, %r6882, %r5363;
	ld.global.u32 	%r5364, [%rd47+124];
	xor.b32  	%r7065, %r7065, %r5364;
	ld.global.u32 	%r5365, [%rd47+128];
	xor.b32  	%r7064, %r7064, %r5365;
	ld.global.u32 	%r5366, [%rd47+132];
	xor.b32  	%r7063, %r7063, %r5366;
	ld.global.u32 	%r5367, [%rd47+136];
	xor.b32  	%r6878, %r6878, %r5367;
$L__BB0_669:
	and.b32  	%r5369, %r5317, 128;
	setp.eq.s32 	%p362, %r5369, 0;
	@%p362 bra 	$L__BB0_671;
	ld.global.u32 	%r5370, [%rd47+140];
	xor.b32  	%r6882, %r6882, %r5370;
	ld.global.u32 	%r5371, [%rd47+144];
	xor.b32  	%r7065, %r7065, %r5371;
	ld.global.u32 	%r5372, [%rd47+148];
	xor.b32  	%r7064, %r7064, %r5372;
	ld.global.u32 	%r5373, [%rd47+152];
	xor.b32  	%r7063, %r7063, %r5373;
	ld.global.u32 	%r5374, [%rd47+156];
	xor.b32  	%r6878, %r6878, %r5374;
$L__BB0_671:
	and.b32  	%r5376, %r5317, 256;
	setp.eq.s32 	%p363, %r5376, 0;
	@%p363 bra 	$L__BB0_673;
	ld.global.u32 	%r5377, [%rd47+160];
	xor.b32  	%r6882, %r6882, %r5377;
	ld.global.u32 	%r5378, [%rd47+164];
	xor.b32  	%r7065, %r7065, %r5378;
	ld.global.u32 	%r5379, [%rd47+168];
	xor.b32  	%r7064, %r7064, %r5379;
	ld.global.u32 	%r5380, [%rd47+172];
	xor.b32  	%r7063, %r7063, %r5380;
	ld.global.u32 	%r5381, [%rd47+176];
	xor.b32  	%r6878, %r6878, %r5381;
$L__BB0_673:
	and.b32  	%r5383, %r5317, 512;
	setp.eq.s32 	%p364, %r5383, 0;
	@%p364 bra 	$L__BB0_675;
	ld.global.u32 	%r5384, [%rd47+180];
	xor.b32  	%r6882, %r6882, %r5384;
	ld.global.u32 	%r5385, [%rd47+184];
	xor.b32  	%r7065, %r7065, %r5385;
	ld.global.u32 	%r5386, [%rd47+188];
	xor.b32  	%r7064, %r7064, %r5386;
	ld.global.u32 	%r5387, [%rd47+192];
	xor.b32  	%r7063, %r7063, %r5387;
	ld.global.u32 	%r5388, [%rd47+196];
	xor.b32  	%r6878, %r6878, %r5388;
$L__BB0_675:
	and.b32  	%r5390, %r5317, 1024;
	setp.eq.s32 	%p365, %r5390, 0;
	@%p365 bra 	$L__BB0_677;
	ld.global.u32 	%r5391, [%rd47+200];
	xor.b32  	%r6882, %r6882, %r5391;
	ld.global.u32 	%r5392, [%rd47+204];
	xor.b32  	%r7065, %r7065, %r5392;
	ld.global.u32 	%r5393, [%rd47+208];
	xor.b32  	%r7064, %r7064, %r5393;
	ld.global.u32 	%r5394, [%rd47+212];
	xor.b32  	%r7063, %r7063, %r5394;
	ld.global.u32 	%r5395, [%rd47+216];
	xor.b32  	%r6878, %r6878, %r5395;
$L__BB0_677:
	and.b32  	%r5397, %r5317, 2048;
	setp.eq.s32 	%p366, %r5397, 0;
	@%p366 bra 	$L__BB0_679;
	ld.global.u32 	%r5398, [%rd47+220];
	xor.b32  	%r6882, %r6882, %r5398;
	ld.global.u32 	%r5399, [%rd47+224];
	xor.b32  	%r7065, %r7065, %r5399;
	ld.global.u32 	%r5400, [%rd47+228];
	xor.b32  	%r7064, %r7064, %r5400;
	ld.global.u32 	%r5401, [%rd47+232];
	xor.b32  	%r7063, %r7063, %r5401;
	ld.global.u32 	%r5402, [%rd47+236];
	xor.b32  	%r6878, %r6878, %r5402;
$L__BB0_679:
	and.b32  	%r5404, %r5317, 4096;
	setp.eq.s32 	%p367, %r5404, 0;
	@%p367 bra 	$L__BB0_681;
	ld.global.u32 	%r5405, [%rd47+240];
	xor.b32  	%r6882, %r6882, %r5405;
	ld.global.u32 	%r5406, [%rd47+244];
	xor.b32  	%r7065, %r7065, %r5406;
	ld.global.u32 	%r5407, [%rd47+248];
	xor.b32  	%r7064, %r7064, %r5407;
	ld.global.u32 	%r5408, [%rd47+252];
	xor.b32  	%r7063, %r7063, %r5408;
	ld.global.u32 	%r5409, [%rd47+256];
	xor.b32  	%r6878, %r6878, %r5409;
$L__BB0_681:
	and.b32  	%r5411, %r5317, 8192;
	setp.eq.s32 	%p368, %r5411, 0;
	@%p368 bra 	$L__BB0_683;
	ld.global.u32 	%r5412, [%rd47+260];
	xor.b32  	%r6882, %r6882, %r5412;
	ld.global.u32 	%r5413, [%rd47+264];
	xor.b32  	%r7065, %r7065, %r5413;
	ld.global.u32 	%r5414, [%rd47+268];
	xor.b32  	%r7064, %r7064, %r5414;
	ld.global.u32 	%r5415, [%rd47+272];
	xor.b32  	%r7063, %r7063, %r5415;
	ld.global.u32 	%r5416, [%rd47+276];
	xor.b32  	%r6878, %r6878, %r5416;
$L__BB0_683:
	and.b32  	%r5418, %r5317, 16384;
	setp.eq.s32 	%p369, %r5418, 0;
	@%p369 bra 	$L__BB0_685;
	ld.global.u32 	%r5419, [%rd47+280];
	xor.b32  	%r6882, %r6882, %r5419;
	ld.global.u32 	%r5420, [%rd47+284];
	xor.b32  	%r7065, %r7065, %r5420;
	ld.global.u32 	%r5421, [%rd47+288];
	xor.b32  	%r7064, %r7064, %r5421;
	ld.global.u32 	%r5422, [%rd47+292];
	xor.b32  	%r7063, %r7063, %r5422;
	ld.global.u32 	%r5423, [%rd47+296];
	xor.b32  	%r6878, %r6878, %r5423;
$L__BB0_685:
	and.b32  	%r5425, %r5317, 32768;
	setp.eq.s32 	%p370, %r5425, 0;
	@%p370 bra 	$L__BB0_687;
	ld.global.u32 	%r5426, [%rd47+300];
	xor.b32  	%r6882, %r6882, %r5426;
	ld.global.u32 	%r5427, [%rd47+304];
	xor.b32  	%r7065, %r7065, %r5427;
	ld.global.u32 	%r5428, [%rd47+308];
	xor.b32  	%r7064, %r7064, %r5428;
	ld.global.u32 	%r5429, [%rd47+312];
	xor.b32  	%r7063, %r7063, %r5429;
	ld.global.u32 	%r5430, [%rd47+316];
	xor.b32  	%r6878, %r6878, %r5430;
$L__BB0_687:
	add.s32 	%r7061, %r7061, 16;
	setp.ne.s32 	%p371, %r7061, 32;
	@%p371 bra 	$L__BB0_655;
	mad.lo.s32 	%r5431, %r7055, -31, %r3057;
	add.s32 	%r7055, %r5431, 1;
	setp.ne.s32 	%p372, %r7055, 5;
	@%p372 bra 	$L__BB0_654;
	st.local.u32 	[%rd1+4], %r6882;
	st.local.v2.u32 	[%rd1+8], {%r7065, %r7064};
	st.local.v2.u32 	[%rd1+16], {%r7063, %r6878};
$L__BB0_690:
	shr.u64 	%rd145, %rd42, 2;
	add.s32 	%r6865, %r6865, 1;
	setp.gt.u64 	%p373, %rd42, 3;
	@%p373 bra 	$L__BB0_578;
$L__BB0_691:
	ld.param.u64 	%rd139, [_Z6evolveP10IndividualS0__param_1];
	add.s32 	%r5432, %r2156, %r2;
	shr.u32 	%r5433, %r6882, 2;
	xor.b32  	%r5434, %r5433, %r6882;
	shl.b32 	%r5435, %r6878, 4;
	shl.b32 	%r5436, %r5434, 1;
	xor.b32  	%r5437, %r5436, %r5435;
	xor.b32  	%r5438, %r5437, %r5434;
	xor.b32  	%r5439, %r5438, %r6878;
	add.s32 	%r5440, %r5432, %r5439;
	add.s32 	%r5441, %r5440, 362437;
	cvt.rn.f32.u32 	%f7, %r5441;
	fma.rn.f32 	%f8, %f7, 0f2F800000, 0f2F000000;
	cvt.f64.f32 	%fd19, %f8;
	add.f64 	%fd20, %fd19, 0dBFE0000000000000;
	div.rn.f64 	%fd21, %fd20, 0d4014000000000000;
	add.f64 	%fd22, %fd21, 0d3FF0000000000000;
	mov.u32 	%r5442, %tid.x;
	shl.b32 	%r5443, %r5442, 4;
	mov.u32 	%r5444, _ZZ6evolveP10IndividualS0_E6newPop;
	add.s32 	%r5445, %r5444, %r5443;
	ld.shared.f64 	%fd23, [%r5445];
	mul.f64 	%fd24, %fd23, %fd22;
	st.shared.f64 	[%r5445], %fd24;
	ld.shared.f64 	%fd25, [_ZZ6evolveP10IndividualS0_E6newPop];
	ld.shared.f64 	%fd26, [_ZZ6evolveP10IndividualS0_E6newPop+8];
	cvta.to.global.u64 	%rd134, %rd139;
	mul.wide.u32 	%rd135, %r3, 16;
	add.s64 	%rd136, %rd134, %rd135;
	st.global.f64 	[%rd136], %fd25;
	st.global.f64 	[%rd136+8], %fd26;
	bar.sync 	0;
	mov.u32 	%r5446, %ctaid.x;
	mul.wide.u32 	%rd137, %r5446, 16;
	add.s64 	%rd138, %rd134, %rd137;
	ld.global.f64 	%fd27, [%rd138];
	ld.global.f64 	%fd28, [%rd138+8];
	st.shared.f64 	[_ZZ6evolveP10IndividualS0_E6newPop], %fd27;
	st.shared.f64 	[_ZZ6evolveP10IndividualS0_E6newPop+8], %fd28;
	bar.sync 	0;
	ld.shared.f64 	%fd29, [%r5445];
	ld.shared.f64 	%fd4, [%r5445+8];
	st.shared.f64 	[%r1], %fd29;
	st.shared.f64 	[%r1+8], %fd4;
	add.s32 	%r5447, %r5447, 1;
	setp.ne.s32 	%p374, %r5447, 100;
	@%p374 bra 	$L__BB0_1;
	st.global.f64 	[%rd4], %fd29;
	st.global.f64 	[%rd4+8], %fd4;
	ret;

}


// ===== COMPILED SASS (sm_100) =====

	.target	sm_100

	.elftype	@"ET_EXEC"


//--------------------- .note.nv.tkinfo           --------------------------
	.section	.note.nv.tkinfo,"",@"SHT_NOTE"
	.sectionflags	@"SHF_NOTE_NV_TKINFO"
	.tkinfo
        /*0018*/ 	.word	0x00000002
        /*0030*/ 	.string	""
        /*0030*/ 	.string	"ptxas"
        /*0030*/ 	.string	"Cuda compilation tools, release 13.0, V13.0.88"
        /*0030*/ 	.string	"Build cuda_13.0.r13.0/compiler.36424714_0"
        /*0030*/ 	.string	"-arch sm_100 -m 64 "



//--------------------- .note.nv.cuinfo           --------------------------
	.section	.note.nv.cuinfo,"",@"SHT_NOTE"
	.sectionflags	@"SHF_NOTE_NV_CUINFO"
        /*0018*/ 	.short	0x0002
        /*001a*/ 	.short	0x0064
        /*001c*/ 	.short	0x0082
	.zero		2


//--------------------- .nv.info                  --------------------------
	.section	.nv.info,"",@"SHT_CUDA_INFO"
	.align	4


	//----- nvinfo : EIATTR_REGCOUNT
	.align		4
        /*0000*/ 	.byte	0x04, 0x2f
        /*0002*/ 	.short	(.L_10 - .L_9)
	.align		4
.L_9:
        /*0004*/ 	.word	index@(_Z6evolveP10IndividualS0_)
        /*0008*/ 	.word	0x00000020


	//----- nvinfo : EIATTR_FRAME_SIZE
	.align		4
.L_10:
        /*000c*/ 	.byte	0x04, 0x11
        /*000e*/ 	.short	(.L_12 - .L_11)
	.align		4
.L_11:
        /*0010*/ 	.word	index@($__internal_0_$__cuda_sm20_div_rn_f64_full)
        /*0014*/ 	.word	0x00000030


	//----- nvinfo : EIATTR_FRAME_SIZE
	.align		4
.L_12:
        /*0018*/ 	.byte	0x04, 0x11
        /*001a*/ 	.short	(.L_14 - .L_13)
	.align		4
.L_13:
        /*001c*/ 	.word	index@(_Z6evolveP10IndividualS0_)
        /*0020*/ 	.word	0x00000030


	//----- nvinfo : EIATTR_MIN_STACK_SIZE
	.align		4
.L_14:
        /*0024*/ 	.byte	0x04, 0x12
        /*0026*/ 	.short	(.L_16 - .L_15)
	.align		4
.L_15:
        /*0028*/ 	.word	index@(_Z6evolveP10IndividualS0_)
        /*002c*/ 	.word	0x00000030
.L_16:


//--------------------- .nv.compat                --------------------------
	.section	.nv.compat,"",@"SHT_CUDA_COMPAT_INFO"
	.align	4
        /*0000*/ 	.byte	0x02, 0x09, 0x00, 0x00, 0x02, 0x02, 0x01, 0x00, 0x02, 0x05, 0x05, 0x00, 0x03, 0x07, 0x01, 0x01
        /*0010*/ 	.byte	0x02, 0x03, 0x00, 0x00, 0x02, 0x06, 0x01, 0x00, 0x04, 0x0b, 0x08, 0x00, 0x01, 0x00, 0x00, 0x00
        /*0020*/ 	.byte	0x00, 0x00, 0x00, 0x00


//--------------------- .nv.info._Z6evolveP10IndividualS0_ --------------------------
	.section	.nv.info._Z6evolveP10IndividualS0_,"",@"SHT_CUDA_INFO"
	.sectionflags	@""
	.align	4


	//----- nvinfo : EIATTR_CUDA_API_VERSION
	.align		4
        /*0000*/ 	.byte	0x04, 0x37
        /*0002*/ 	.short	(.L_18 - .L_17)
.L_17:
        /*0004*/ 	.word	0x00000082


	//----- nvinfo : EIATTR_KPARAM_INFO
	.align		4
.L_18:
        /*0008*/ 	.byte	0x04, 0x17
        /*000a*/ 	.short	(.L_20 - .L_19)
.L_19:
        /*000c*/ 	.word	0x00000000
        /*0010*/ 	.short	0x0001
        /*0012*/ 	.short	0x0008
        /*0014*/ 	.byte	0x00, 0xf5, 0x21, 0x00


	//----- nvinfo : EIATTR_KPARAM_INFO
	.align		4
.L_20:
        /*0018*/ 	.byte	0x04, 0x17
        /*001a*/ 	.short	(.L_22 - .L_21)
.L_21:
        /*001c*/ 	.word	0x00000000
        /*0020*/ 	.short	0x0000
        /*0022*/ 	.short	0x0000
        /*0024*/ 	.byte	0x00, 0xf5, 0x21, 0x00


	//----- nvinfo : EIATTR_SPARSE_MMA_MASK
	.align		4
.L_22:
        /*0028*/ 	.byte	0x03, 0x50
        /*002a*/ 	.short	0x0000


	//----- nvinfo : EIATTR_MAXREG_COUNT
	.align		4
        /*002c*/ 	.byte	0x03, 0x1b
        /*002e*/ 	.short	0x00ff


	//----- nvinfo : EIATTR_NUM_BARRIERS
	.align		4
        /*0030*/ 	.byte	0x02, 0x4c
        /*0032*/ 	.byte	0x01
	.zero		1


	//----- nvinfo : EIATTR_MERCURY_ISA_VERSION
	.align		4
        /*0034*/ 	.byte	0x03, 0x5f
        /*0036*/ 	.short	0x0101


	//----- nvinfo : EIATTR_VRC_CTA_INIT_COUNT
	.align		4
        /*0038*/ 	.byte	0x02, 0x4a
	.zero		1
	.zero		1


	//----- nvinfo : EIATTR_EXIT_INSTR_OFFSETS
	.align		4
        /*003c*/ 	.byte	0x04, 0x1c
        /*003e*/ 	.short	(.L_24 - .L_23)


	//   ....[0]....
.L_23:
        /*0040*/ 	.word	0x0000eb30


	//----- nvinfo : EIATTR_CRS_STACK_SIZE
	.align		4
.L_24:
        /*0044*/ 	.byte	0x04, 0x1e
        /*0046*/ 	.short	(.L_26 - .L_25)
.L_25:
        /*0048*/ 	.word	0x00000000


	//----- nvinfo : EIATTR_CBANK_PARAM_SIZE
	.align		4
.L_26:
        /*004c*/ 	.byte	0x03, 0x19
        /*004e*/ 	.short	0x0010


	//----- nvinfo : EIATTR_PARAM_CBANK
	.align		4
        /*0050*/ 	.byte	0x04, 0x0a
        /*0052*/ 	.short	(.L_28 - .L_27)
	.align		4
.L_27:
        /*0054*/ 	.word	index@(.nv.constant0._Z6evolveP10IndividualS0_)
        /*0058*/ 	.short	0x0380
        /*005a*/ 	.short	0x0010


	//----- nvinfo : EIATTR_SW_WAR
	.align		4
.L_28:
        /*005c*/ 	.byte	0x04, 0x36
        /*005e*/ 	.short	(.L_30 - .L_29)
.L_29:
        /*0060*/ 	.word	0x00000008
.L_30:


//--------------------- .nv.callgraph             --------------------------
	.section	.nv.callgraph,"",@"SHT_CUDA_CALLGRAPH"
	.align	4
	.sectionentsize	8
	.align		4
        /*0000*/ 	.word	0x00000000
	.align		4
        /*0004*/ 	.word	0xffffffff
	.align		4
        /*0008*/ 	.word	0x00000000
	.align		4
        /*000c*/ 	.word	0xfffffffe
	.align		4
        /*0010*/ 	.word	0x00000000
	.align		4
        /*0014*/ 	.word	0xfffffffd
	.align		4
        /*0018*/ 	.word	0x00000000
	.align		4
        /*001c*/ 	.word	0xfffffffc


//--------------------- .nv.constant4             --------------------------
	.section	.nv.constant4,"a",@progbits
	.align	8
	.align		8
.nv.constant4:
        /*0000*/ 	.dword	precalc_xorwow_matrix
	.align		8
        /*0008*/ 	.dword	precalc_xorwow_offset_matrix
	.align		8
        /*0010*/ 	.dword	mrg32k3aM1
	.align		8
        /*0018*/ 	.dword	mrg32k3aM2
	.align		8
        /*0020*/ 	.dword	mrg32k3aM1SubSeq
	.align		8
        /*0028*/ 	.dword	mrg32k3aM2SubSeq
	.align		8
        /*0030*/ 	.dword	mrg32k3aM1Seq
	.align		8
        /*0038*/ 	.dword	mrg32k3aM2Seq


//--------------------- .nv.constant3             --------------------------
	.section	.nv.constant3,"a",@progbits
	.align	8
.nv.constant3:
	.type		__cr_lgamma_table,@object
	.size		__cr_lgamma_table,(.L_8 - __cr_lgamma_table)
__cr_lgamma_table:
        /*0000*/ 	.byte	0x00, 0x00, 0x00, 0x00, 0x00, 0x00, 0x00, 0x00, 0x00, 0x00, 0x00, 0x00, 0x00, 0x00, 0x00, 0x00
        /*0010*/ 	.byte	0xef, 0x39, 0xfa, 0xfe, 0x42, 0x2e, 0xe6, 0x3f, 0x02, 0x20, 0x2a, 0xfa, 0x0b, 0xab, 0xfc, 0x3f
        /*0020*/ 	.byte	0xf9, 0x2c, 0x92, 0x7c, 0xa7, 0x6c, 0x09, 0x40, 0xc9, 0x79, 0x44, 0x3c, 0x64, 0x26, 0x13, 0x40
        /*0030*/ 	.byte	0xca, 0x01, 0xcf, 0x3a, 0x27, 0x51, 0x1a, 0x40, 0x30, 0xcc, 0x2d, 0xf3, 0xe1, 0x0c, 0x21, 0x40
        /*0040*/ 	.byte	0x0d, 0xb7, 0xfc, 0x82, 0x8e, 0x35, 0x25, 0x40
.L_8:


//--------------------- .text._Z6evolveP10IndividualS0_ --------------------------
	.section	.text._Z6evolveP10IndividualS0_,"ax",@progbits
	.align	128
        .global         _Z6evolveP10IndividualS0_
        .type           _Z6evolveP10IndividualS0_,@function
        .size           _Z6evolveP10IndividualS0_,(.L_x_68 - _Z6evolveP10IndividualS0_)
        .other          _Z6evolveP10IndividualS0_,@"STO_CUDA_ENTRY STV_DEFAULT"
_Z6evolveP10IndividualS0_:
.text._Z6evolveP10IndividualS0_:
[----:B------:R-:W0:Y:S01]  /*0000*/  LDC R1, c[0x0][0x37c] ;  /* 0x0000df00ff017b82 */ /* 0x000e220000000800 */
[----:B------:R-:W1:Y:S07]  /*0010*/  S2R R11, SR_TID.X ;  /* 0x00000000000b7919 */ /* 0x000e6e0000002100 */
[----:B------:R-:W2:Y:S01]  /*0020*/  S2UR UR8, SR_CTAID.X ;  /* 0x00000000000879c3 */ /* 0x000ea20000002500 */
[----:B------:R-:W2:Y:S01]  /*0030*/  LDCU UR7, c[0x0][0x360] ;  /* 0x00006c00ff0777ac */ /* 0x000ea20008000800 */
[----:B0-----:R-:W-:Y:S01]  /*0040*/  VIADD R1, R1, 0xffffffd0 ;  /* 0xffffffd001017836 */ /* 0x001fe20000000000 */
[----:B------:R-:W0:Y:S01]  /*0050*/  LDCU.128 UR16, c[0x0][0x380] ;  /* 0x00007000ff1077ac */ /* 0x000e220008000c00 */
[----:B------:R-:W3:Y:S01]  /*0060*/  LDCU.64 UR12, c[0x0][0x358] ;  /* 0x00006b00ff0c77ac */ /* 0x000ee20008000a00 */
[----:B0-----:R-:W-:Y:S01]  /*0070*/  IMAD.U32 R2, RZ, RZ, UR16 ;  /* 0x00000010ff027e24 */ /* 0x001fe2000f8e00ff */
[----:B--2---:R-:W-:Y:S01]  /*0080*/  UIMAD UR7, UR8, UR7, URZ ;  /* 0x00000007080772a4 */ /* 0x004fe2000f8e02ff */
[----:B------:R-:W-:-:S05]  /*0090*/  IMAD.U32 R3, RZ, RZ, UR17 ;  /* 0x00000011ff037e24 */ /* 0x000fca000f8e00ff */
[----:B-1----:R-:W-:-:S04]  /*00a0*/  VIADD R9, R11, UR7 ;  /* 0x000000070b097c36 */ /* 0x002fc80008000000 */
[----:B------:R-:W-:-:S05]  /*00b0*/  IMAD.WIDE.U32 R2, R9, 0x10, R2 ;  /* 0x0000001009027825 */ /* 0x000fca00078e0002 */
[----:B---3--:R-:W2:Y:S04]  /*00c0*/  LDG.E.64 R4, desc[UR12][R2.64] ;  /* 0x0000000c02047981 */ /* 0x008ea8000c1e1b00 */
[----:B------:R-:W2:Y:S01]  /*00d0*/  LDG.E.64 R6, desc[UR12][R2.64+0x8] ;  /* 0x0000080c02067981 */ /* 0x000ea2000c1e1b00 */
[----:B------:R-:W0:Y:S01]  /*00e0*/  S2UR UR5, SR_CgaCtaId ;  /* 0x00000000000579c3 */ /* 0x000e220000008800 */
[----:B------:R-:W-:Y:S01]  /*00f0*/  UMOV UR4, 0x400 ;  /* 0x0000040000047882 */ /* 0x000fe20000000000 */
[----:B------:R-:W-:Y:S01]  /*0100*/  R2UR UR14, R1 ;  /* 0x00000000010e72ca */ /* 0x000fe200000e0000 */
[----:B0-----:R-:W-:-:S06]  /*0110*/  ULEA UR4, UR5, UR4, 0x18 ;  /* 0x0000000405047291 */ /* 0x001fcc000f8ec0ff */
[----:B------:R-:W-:-:S05]  /*0120*/  LEA R8, R11, UR4, 0x4 ;  /* 0x000000040b087c11 */ /* 0x000fca000f8e20ff */
[----:B--2---:R0:W-:Y:S04]  /*0130*/  STS.128 [R8], R4 ;  /* 0x0000000408007388 */ /* 0x0041e80000000c00 */
[----:B------:R-:W1:Y:S01]  /*0140*/  LDS.128 R12, [UR4] ;  /* 0x00000004ff0c7984 */ /* 0x000e620008000c00 */
[----:B------:R-:W-:Y:S02]  /*0150*/  UIMAD.WIDE.U32 UR4, UR8, 0x10, UR18 ;  /* 0x00000010080478a5 */ /* 0x000fe4000f8e0012 */
[----:B------:R-:W-:-:S04]  /*0160*/  UIADD3 UR8, UPT, UPT, UR8, 0x1, URZ ;  /* 0x0000000108087890 */ /* 0x000fc8000fffe0ff */
[----:B0-----:R-:W-:Y:S02]  /*0170*/  IMAD.U32 R6, RZ, RZ, UR4 ;  /* 0x00000004ff067e24 */ /* 0x001fe4000f8e00ff */
[----:B------:R-:W-:Y:S01]  /*0180*/  IMAD.U32 R7, RZ, RZ, UR5 ;  /* 0x00000005ff077e24 */ /* 0x000fe2000f8e00ff */
[----:B------:R-:W-:-:S04]  /*0190*/  UIMAD.WIDE.U32 UR4, UR8, -0x6db6db6d, URZ ;  /* 0x92492493080478a5 */ /* 0x000fc8000f8e00ff */
[----:B------:R-:W-:-:S03]  /*01a0*/  USHF.R.U32.HI UR5, URZ, 0x2, UR5 ;  /* 0x00000002ff057899 */ /* 0x000fc60008011605 */
[----:B------:R-:W-:Y:S01]  /*01b0*/  UMOV UR4, URZ ;  /* 0x000000ff00047c82 */ /* 0x000fe20008000000 */
[----:B------:R-:W-:Y:S01]  /*01c0*/  UIMAD UR8, UR5, -0x7, UR8 ;  /* 0xfffffff9050878a4 */ /* 0x000fe2000f8e0208 */
[----:B-1----:R0:W-:Y:S04]  /*01d0*/  STG.E.64 desc[UR12][R6.64], R12 ;  /* 0x0000000c06007986 */ /* 0x0021e8000c101b0c */
[----:B------:R0:W-:Y:S07]  /*01e0*/  STG.E.64 desc[UR12][R6.64+0x8], R14 ;  /* 0x0000080e06007986 */ /* 0x0001ee000c101b0c */
.L_x_62:
[----:B-1----:R-:W-:Y:S01]  /*01f0*/  DFMA R4, -R4, R4, 2 ;  /* 0x400000000404742b */ /* 0x002fe20000000104 */
[----:B------:R-:W-:-:S07]  /*0200*/  UISETP.NE.AND UP0, UPT, UR7, URZ, UPT ;  /* 0x000000ff0700728c */ /* 0x000fce000bf05270 */
[----:B------:R-:W-:-:S07]  /*0210*/  DADD R4, -RZ, -|R4| ;  /* 0x00000000ff047229 */ /* 0x000fce0000000d04 */
[----:B------:R1:W-:Y:S01]  /*0220*/  STS.64 [R8+0x8], R4 ;  /* 0x0000080408007388 */ /* 0x0003e20000000a00 */
[----:B------:R-:W-:-:S04]  /*0230*/  CS2R.32 R0, SR_CLOCKLO ;  /* 0x0000000000007805 */ /* 0x000fc80000005000 */
[----:B------:R-:W-:Y:S02]  /*0240*/  SHF.R.S32.HI R2, RZ, 0x1f, R0 ;  /* 0x0000001fff027819 */ /* 0x000fe40000011400 */
[----:B------:R-:W-:Y:S02]  /*0250*/  LOP3.LUT R0, R0, 0xaad26b49, RZ, 0x3c, !PT ;  /* 0xaad26b4900007812 */ /* 0x000fe400078e3cff */
[----:B------:R-:W-:-:S03]  /*0260*/  LOP3.LUT R2, R2, 0xf7dcefdd, RZ, 0x3c, !PT ;  /* 0xf7dcefdd02027812 */ /* 0x000fc600078e3cff */
[----:B------:R-:W-:Y:S02]  /*0270*/  IMAD R0, R0, 0x4182bed5, RZ ;  /* 0x4182bed500007824 */ /* 0x000fe400078e02ff */
[----:B------:R-:W-:Y:S02]  /*0280*/  IMAD R3, R2, -0x658354e5, RZ ;  /* 0x9a7cab1b02037824 */ /* 0x000fe400078e02ff */
[C---:B-1----:R-:W-:Y:S01]  /*0290*/  VIADD R5, R0.reuse, 0x583f19 ;  /* 0x00583f1900057836 */ /* 0x042fe20000000000 */
[C---:B0-----:R-:W-:Y:S01]  /*02a0*/  LOP3.LUT R6, R0.reuse, 0x159a55e5, RZ, 0x3c, !PT ;  /* 0x159a55e500067812 */ /* 0x041fe200078e3cff */
[C---:B------:R-:W-:Y:S01]  /*02b0*/  VIADD R7, R3.reuse, 0x1f123bb5 ;  /* 0x1f123bb503077836 */ /* 0x040fe20000000000 */
[C---:B------:R-:W-:Y:S02]  /*02c0*/  IADD3 R2, PT, PT, R0.reuse, 0x64f0c9, R3 ;  /* 0x0064f0c900027810 */ /* 0x040fe40007ffe003 */
[----:B------:R-:W-:Y:S01]  /*02d0*/  LOP3.LUT R4, R3, 0x5491333, RZ, 0x3c, !PT ;  /* 0x0549133303047812 */ /* 0x000fe200078e3cff */
[----:B------:R-:W-:Y:S01]  /*02e0*/  VIADD R3, R0, 0x75bcd15 ;  /* 0x075bcd1500037836 */ /* 0x000fe20000000000 */
[----:B------:R0:W-:Y:S04]  /*02f0*/  STL.64 [R1+0x8], R6 ;  /* 0x0000080601007387 */ /* 0x0001e80000100a00 */
[----:B------:R0:W-:Y:S04]  /*0300*/  STL.64 [R1+0x10], R4 ;  /* 0x0000100401007387 */ /* 0x0001e80000100a00 */
[----:B------:R0:W-:Y:S01]  /*0310*/  STL.64 [R1], R2 ;  /* 0x0000000201007387 */ /* 0x0001e20000100a00 */
[----:B------:R-:W-:Y:S05]  /*0320*/  BRA.U !UP0, `(.L_x_0) ;  /* 0x0000002508307547 */ /* 0x000fea000b800000 */
[----:B------:R-:W-:Y:S01]  /*0330*/  IMAD.MOV.U32 R0, RZ, RZ, RZ ;  /* 0x000000ffff007224 */ /* 0x000fe200078e00ff */
[----:B------:R-:W-:Y:S01]  /*0340*/  UMOV UR10, UR7 ;  /* 0x00000007000a7c82 */ /* 0x000fe20008000000 */
[----:B------:R-:W-:-:S05]  /*0350*/  UMOV UR5, URZ ;  /* 0x000000ff00057c82 */ /* 0x000fca0008000000 */
.L_x_8:
[----:B------:R-:W-:-:S04]  /*0360*/  ULOP3.LUT UR9, UR10, 0x3, URZ, 0xc0, !UPT ;  /* 0x000000030a097892 */ /* 0x000fc8000f8ec0ff */
[----:B------:R-:W-:-:S04]  /*0370*/  UISETP.NE.U32.AND UP0, UPT, UR9, URZ, UPT ;  /* 0x000000ff0900728c */ /* 0x000fc8000bf05070 */
[----:B------:R-:W-:-:S09]  /*0380*/  UISETP.NE.AND.EX UP0, UPT, URZ, URZ, UPT, UP0 ;  /* 0x000000ffff00728c */ /* 0x000fd2000bf05300 */
[----:B-123--:R-:W-:Y:S05]  /*0390*/  BRA.U !UP0, `(.L_x_1) ;  /* 0x0000002108f47547 */ /* 0x00efea000b800000 */
[----:B------:R-:W1:Y:S01]  /*03a0*/  LDC.64 R12, c[0x4][RZ] ;  /* 0x01000000ff0c7b82 */ /* 0x000e620000000a00 */
[----:B------:R-:W-:Y:S01]  /*03b0*/  IMAD.MOV.U32 R20, RZ, RZ, RZ ;  /* 0x000000ffff147224 */ /* 0x000fe200078e00ff */
[----:B0-----:R-:W-:Y:S02]  /*03c0*/  CS2R R4, SRZ ;  /* 0x0000000000047805 */ /* 0x001fe4000001ff00 */
[----:B------:R-:W-:Y:S01]  /*03d0*/  CS2R R6, SRZ ;  /* 0x0000000000067805 */ /* 0x000fe2000001ff00 */
[----:B------:R-:W-:Y:S02]  /*03e0*/  IMAD.MOV.U32 R3, RZ, RZ, RZ ;  /* 0x000000ffff037224 */ /* 0x000fe400078e00ff */
[----:B-1----:R-:W-:-:S07]  /*03f0*/  IMAD.WIDE.U32 R12, R0, 0xc80, R12 ;  /* 0x00000c80000c7825 */ /* 0x002fce00078e000c */
.L_x_3:
[----:B------:R-:W-:-:S06]  /*0400*/  LEA R10, R20, UR14, 0x2 ;  /* 0x0000000e140a7c11 */ /* 0x000fcc000f8e10ff */
[----:B------:R-:W5:Y:S01]  /*0410*/  LDL R10, [R10+0x4] ;  /* 0x000004000a0a7983 */ /* 0x000f620000100800 */
[----:B------:R-:W-:Y:S02]  /*0420*/  IMAD.SHL.U32 R16, R20, 0x20, RZ ;  /* 0x0000002014107824 */ /* 0x000fe400078e00ff */
[----:B------:R-:W-:-:S07]  /*0430*/  IMAD.MOV.U32 R17, RZ, RZ, RZ ;  /* 0x000000ffff117224 */ /* 0x000fce00078e00ff */
.L_x_2:
[----:B-----5:R-:W-:Y:S01]  /*0440*/  SHF.R.U32.HI R23, RZ, R17, R10 ;  /* 0x00000011ff177219 */ /* 0x020fe2000001160a */
[----:B------:R-:W-:-:S03]  /*0450*/  IMAD.IADD R14, R16, 0x1, R17 ;  /* 0x00000001100e7824 */ /* 0x000fc600078e0211 */
[----:B------:R-:W-:-:S04]  /*0460*/  LOP3.LUT R15, R23, 0x1, RZ, 0xc0, !PT ;  /* 0x00000001170f7812 */ /* 0x000fc800078ec0ff */
[----:B------:R-:W-:Y:S01]  /*0470*/  ISETP.NE.U32.AND P0, PT, R15, 0x1, PT ;  /* 0x000000010f00780c */ /* 0x000fe20003f05070 */
[----:B------:R-:W-:-:S03]  /*0480*/  IMAD R15, R14, 0x5, RZ ;  /* 0x000000050e0f7824 */ /* 0x000fc600078e02ff */
[----:B------:R-:W-:Y:S01]  /*0490*/  R2P PR, R23, 0x7e ;  /* 0x0000007e17007804 */ /* 0x000fe20000000000 */
[----:B------:R-:W-:-:S08]  /*04a0*/  IMAD.WIDE.U32 R14, R15, 0x4, R12 ;  /* 0x000000040f0e7825 */ /* 0x000fd000078e000c */
[----:B------:R-:W2:Y:S04]  /*04b0*/  @!P0 LDG.E R18, desc[UR12][R14.64+0x10] ;  /* 0x0000100c0e128981 */ /* 0x000ea8000c1e1900 */
[----:B------:R-:W3:Y:S04]  /*04c0*/  @P1 LDG.E R22, desc[UR12][R14.64+0x24] ;  /* 0x0000240c0e161981 */ /* 0x000ee8000c1e1900 */
[----:B------:R-:W4:Y:S04]  /*04d0*/  @P2 LDG.E R24, desc[UR12][R14.64+0x38] ;  /* 0x0000380c0e182981 */ /* 0x000f28000c1e1900 */
[----:B------:R-:W4:Y:S04]  /*04e0*/  @!P0 LDG.E R19, desc[UR12][R14.64+0x4] ;  /* 0x0000040c0e138981 */ /* 0x000f28000c1e1900 */
[----:B------:R-:W4:Y:S04]  /*04f0*/  @!P0 LDG.E R21, desc[UR12][R14.64+0xc] ;  /* 0x00000c0c0e158981 */ /* 0x000f28000c1e1900 */
[----:B------:R-:W4:Y:S04]  /*0500*/  @P3 LDG.E R26, desc[UR12][R14.64+0x4c] ;  /* 0x00004c0c0e1a3981 */ /* 0x000f28000c1e1900 */
[----:B------:R-:W4:Y:S04]  /*0510*/  @P2 LDG.E R25, desc[UR12][R14.64+0x2c] ;  /* 0x00002c0c0e192981 */ /* 0x000f28000c1e1900 */
[----:B------:R-:W4:Y:S04]  /*0520*/  @P4 LDG.E R28, desc[UR12][R14.64+0x60] ;  /* 0x0000600c0e1c4981 */ /* 0x000f28000c1e1900 */
[----:B------:R-:W4:Y:S01]  /*0530*/  @P2 LDG.E R27, desc[UR12][R14.64+0x34] ;  /* 0x0000340c0e1b2981 */ /* 0x000f22000c1e1900 */
[----:B--2---:R-:W-:-:S03]  /*0540*/  @!P0 LOP3.LUT R5, R5, R18, RZ, 0x3c, !PT ;  /* 0x0000001205058212 */ /* 0x004fc600078e3cff */
[----:B------:R-:W2:Y:S01]  /*0550*/  @!P0 LDG.E R18, desc[UR12][R14.64] ;  /* 0x0000000c0e128981 */ /* 0x000ea2000c1e1900 */
[----:B---3--:R-:W-:-:S03]  /*0560*/  @P1 LOP3.LUT R5, R5, R22, RZ, 0x3c, !PT ;  /* 0x0000001605051212 */ /* 0x008fc600078e3cff */
[----:B------:R-:W3:Y:S01]  /*0570*/  @!P0 LDG.E R22, desc[UR12][R14.64+0x8] ;  /* 0x0000080c0e168981 */ /* 0x000ee2000c1e1900 */
[----:B----4-:R-:W-:-:S03]  /*0580*/  @P2 LOP3.LUT R5, R5, R24, RZ, 0x3c, !PT ;  /* 0x0000001805052212 */ /* 0x010fc600078e3cff */
[----:B------:R-:W4:Y:S01]  /*0590*/  @P1 LDG.E R24, desc[UR12][R14.64+0x14] ;  /* 0x0000140c0e181981 */ /* 0x000f22000c1e1900 */
[----:B------:R-:W-:-:S03]  /*05a0*/  @!P0 LOP3.LUT R6, R6, R19, RZ, 0x3c, !PT ;  /* 0x0000001306068212 */ /* 0x000fc600078e3cff */
[----:B------:R-:W4:Y:S01]  /*05b0*/  @P1 LDG.E R19, desc[UR12][R14.64+0x18] ;  /* 0x0000180c0e131981 */ /* 0x000f22000c1e1900 */
[----:B------:R-:W-:-:S03]  /*05c0*/  @!P0 LOP3.LUT R4, R4, R21, RZ, 0x3c, !PT ;  /* 0x0000001504048212 */ /* 0x000fc600078e3cff */
[----:B------:R-:W4:Y:S01]  /*05d0*/  @P1 LDG.E R21, desc[UR12][R14.64+0x20] ;  /* 0x0000200c0e151981 */ /* 0x000f22000c1e1900 */
[----:B------:R-:W-:-:S03]  /*05e0*/  @P3 LOP3.LUT R5, R5, R26, RZ, 0x3c, !PT ;  /* 0x0000001a05053212 */ /* 0x000fc600078e3cff */
[----:B------:R-:W4:Y:S01]  /*05f0*/  @P5 LDG.E R26, desc[UR12][R14.64+0x74] ;  /* 0x0000740c0e1a5981 */ /* 0x000f22000c1e1900 */
[----:B--2---:R-:W-:-:S03]  /*0600*/  @!P0 LOP3.LUT R3, R3, R18, RZ, 0x3c, !PT ;  /* 0x0000001203038212 */ /* 0x004fc600078e3cff */
[----:B------:R-:W2:Y:S01]  /*0610*/  @P1 LDG.E R18, desc[UR12][R14.64+0x1c] ;  /* 0x00001c0c0e121981 */ /* 0x000ea2000c1e1900 */
[----:B---3--:R-:W-:-:S03]  /*0620*/  @!P0 LOP3.LUT R7, R7, R22, RZ, 0x3c, !PT ;  /* 0x0000001607078212 */ /* 0x008fc600078e3cff */
[----:B------:R-:W3:Y:S01]  /*0630*/  @P2 LDG.E R22, desc[UR12][R14.64+0x28] ;  /* 0x0000280c0e162981 */ /* 0x000ee2000c1e1900 */
[----:B----4-:R-:W-:-:S03]  /*0640*/  @P1 LOP3.LUT R3, R3, R24, RZ, 0x3c, !PT ;  /* 0x0000001803031212 */ /* 0x010fc600078e3cff */
[----:B------:R-:W4:Y:S01]  /*0650*/  @P2 LDG.E R24, desc[UR12][R14.64+0x30] ;  /* 0x0000300c0e182981 */ /* 0x000f22000c1e1900 */
[----:B------:R-:W-:-:S03]  /*0660*/  @P1 LOP3.LUT R6, R6, R19, RZ, 0x3c, !PT ;  /* 0x0000001306061212 */ /* 0x000fc600078e3cff */
[----:B------:R-:W4:Y:S01]  /*0670*/  @P3 LDG.E R19, desc[UR12][R14.64+0x40] ;  /* 0x0000400c0e133981 */ /* 0x000f22000c1e1900 */
[----:B------:R-:W-:Y:S02]  /*0680*/  @P1 LOP3.LUT R4, R4, R21, RZ, 0x3c, !PT ;  /* 0x0000001504041212 */ /* 0x000fe400078e3cff */
[----:B------:R-:W-:Y:S01]  /*0690*/  @P2 LOP3.LUT R6, R6, R25, RZ, 0x3c, !PT ;  /* 0x0000001906062212 */ /* 0x000fe200078e3cff */
[----:B------:R-:W4:Y:S04]  /*06a0*/  @P3 LDG.E R21, desc[UR12][R14.64+0x48] ;  /* 0x0000480c0e153981 */ /* 0x000f28000c1e1900 */
[----:B------:R-:W4:Y:S01]  /*06b0*/  @P4 LDG.E R25, desc[UR12][R14.64+0x54] ;  /* 0x0000540c0e194981 */ /* 0x000f22000c1e1900 */
[----:B--2---:R-:W-:-:S03]  /*06c0*/  @P1 LOP3.LUT R7, R7, R18, RZ, 0x3c, !PT ;  /* 0x0000001207071212 */ /* 0x004fc600078e3cff */
[----:B------:R-:W2:Y:S01]  /*06d0*/  @P3 LDG.E R18, desc[UR12][R14.64+0x3c] ;  /* 0x00003c0c0e123981 */ /* 0x000ea2000c1e1900 */
[----:B---3--:R-:W-:-:S03]  /*06e0*/  @P2 LOP3.LUT R3, R3, R22, RZ, 0x3c, !PT ;  /* 0x0000001603032212 */ /* 0x008fc600078e3cff */
[----:B------:R-:W3:Y:S01]  /*06f0*/  @P3 LDG.E R22, desc[UR12][R14.64+0x44] ;  /* 0x0000440c0e163981 */ /* 0x000ee2000c1e1900 */
[----:B----4-:R-:W-:-:S03]  /*0700*/  @P2 LOP3.LUT R7, R7, R24, RZ, 0x3c, !PT ;  /* 0x0000001807072212 */ /* 0x010fc600078e3cff */
[----:B------:R-:W4:Y:S01]  /*0710*/  @P4 LDG.E R24, desc[UR12][R14.64+0x50] ;  /* 0x0000500c0e184981 */ /* 0x000f22000c1e1900 */
[----:B------:R-:W-:Y:S02]  /*0720*/  @P4 LOP3.LUT R5, R5, R28, RZ, 0x3c, !PT ;  /* 0x0000001c05054212 */ /* 0x000fe400078e3cff */
[----:B------:R-:W-:Y:S01]  /*0730*/  @P2 LOP3.LUT R4, R4, R27, RZ, 0x3c, !PT ;  /* 0x0000001b04042212 */ /* 0x000fe200078e3cff */
[----:B------:R-:W4:Y:S01]  /*0740*/  @P6 LDG.E R28, desc[UR12][R14.64+0x88] ;  /* 0x0000880c0e1c6981 */ /* 0x000f22000c1e1900 */
[----:B------:R-:W-:Y:S02]  /*0750*/  @P5 LOP3.LUT R5, R5, R26, RZ, 0x3c, !PT ;  /* 0x0000001a05055212 */ /* 0x000fe400078e3cff */
[----:B------:R-:W-:Y:S01]  /*0760*/  @P3 LOP3.LUT R6, R6, R19, RZ, 0x3c, !PT ;  /* 0x0000001306063212 */ /* 0x000fe200078e3cff */
[----:B------:R-:W4:Y:S01]  /*0770*/  @P4 LDG.E R26, desc[UR12][R14.64+0x58] ;  /* 0x0000580c0e1a4981 */ /* 0x000f22000c1e1900 */
[----:B------:R-:W-:-:S03]  /*0780*/  @P3 LOP3.LUT R4, R4, R21, RZ, 0x3c, !PT ;  /* 0x0000001504043212 */ /* 0x000fc600078e3cff */
[----:B------:R-:W4:Y:S01]  /*0790*/  @P4 LDG.E R19, desc[UR12][R14.64+0x5c] ;  /* 0x00005c0c0e134981 */ /* 0x000f22000c1e1900 */
[----:B------:R-:W-:-:S03]  /*07a0*/  @P4 LOP3.LUT R6, R6, R25, RZ, 0x3c, !PT ;  /* 0x0000001906064212 */ /* 0x000fc600078e3cff */
[----:B------:R-:W4:Y:S04]  /*07b0*/  @P5 LDG.E R21, desc[UR12][R14.64+0x68] ;  /* 0x0000680c0e155981 */ /* 0x000f28000c1e1900 */
[----:B------:R-:W4:Y:S01]  /*07c0*/  @P5 LDG.E R25, desc[UR12][R14.64+0x70] ;  /* 0x0000700c0e195981 */ /* 0x000f22000c1e1900 */
[----:B------:R-:W-:-:S03]  /*07d0*/  LOP3.LUT P0, RZ, R23, 0x80, RZ, 0xc0, !PT ;  /* 0x0000008017ff7812 */ /* 0x000fc6000780c0ff */
[----:B------:R-:W4:Y:S01]  /*07e0*/  @P6 LDG.E R27, desc[UR12][R14.64+0x7c] ;  /* 0x00007c0c0e1b6981 */ /* 0x000f22000c1e1900 */
[----:B--2---:R-:W-:-:S03]  /*07f0*/  @P3 LOP3.LUT R3, R3, R18, RZ, 0x3c, !PT ;  /* 0x0000001203033212 */ /* 0x004fc600078e3cff */
[----:B------:R-:W2:Y:S01]  /*0800*/  @P5 LDG.E R18, desc[UR12][R14.64+0x64] ;  /* 0x0000640c0e125981 */ /* 0x000ea2000c1e1900 */
[----:B---3--:R-:W-:-:S03]  /*0810*/  @P3 LOP3.LUT R7, R7, R22, RZ, 0x3c, !PT ;  /* 0x0000001607073212 */ /* 0x008fc600078e3cff */
[----:B------:R-:W3:Y:S01]  /*0820*/  @P5 LDG.E R22, desc[UR12][R14.64+0x6c] ;  /* 0x00006c0c0e165981 */ /* 0x000ee2000c1e1900 */
[----:B----4-:R-:W-:-:S03]  /*0830*/  @P4 LOP3.LUT R3, R3, R24, RZ, 0x3c, !PT ;  /* 0x0000001803034212 */ /* 0x010fc600078e3cff */
[----:B------:R-:W4:Y:S01]  /*0840*/  @P6 LDG.E R24, desc[UR12][R14.64+0x78] ;  /* 0x0000780c0e186981 */ /* 0x000f22000c1e1900 */
[----:B------:R-:W-:-:S03]  /*0850*/  @P4 LOP3.LUT R7, R7, R26, RZ, 0x3c, !PT ;  /* 0x0000001a07074212 */ /* 0x000fc600078e3cff */
[----:B------:R-:W4:Y:S01]  /*0860*/  @P0 LDG.E R26, desc[UR12][R14.64+0x9c] ;  /* 0x00009c0c0e1a0981 */ /* 0x000f22000c1e1900 */
[----:B------:R-:W-:-:S03]  /*0870*/  @P4 LOP3.LUT R4, R4, R19, RZ, 0x3c, !PT ;  /* 0x0000001304044212 */ /* 0x000fc600078e3cff */
[----:B------:R-:W4:Y:S01]  /*0880*/  @P6 LDG.E R19, desc[UR12][R14.64+0x84] ;  /* 0x0000840c0e136981 */ /* 0x000f22000c1e1900 */
[----:B------:R-:W-:-:S03]  /*0890*/  @P5 LOP3.LUT R6, R6, R21, RZ, 0x3c, !PT ;  /* 0x0000001506065212 */ /* 0x000fc600078e3cff */
[----:B------:R-:W4:Y:S01]  /*08a0*/  @P0 LDG.E R21, desc[UR12][R14.64+0x90] ;  /* 0x0000900c0e150981 */ /* 0x000f22000c1e1900 */
[----:B------:R-:W-:-:S03]  /*08b0*/  @P5 LOP3.LUT R4, R4, R25, RZ, 0x3c, !PT ;  /* 0x0000001904045212 */ /* 0x000fc600078e3cff */
        /* <DEDUP_REMOVED lines=8> */
[----:B------:R-:W-:Y:S02]  /*0940*/  @P6 LOP3.LUT R6, R6, R27, RZ, 0x3c, !PT ;  /* 0x0000001b06066212 */ /* 0x000fe400078e3cff */
[----:B------:R-:W-:Y:S02]  /*0950*/  @P0 LOP3.LUT R5, R5, R26, RZ, 0x3c, !PT ;  /* 0x0000001a05050212 */ /* 0x000fe400078e3cff */
[----:B------:R-:W-:Y:S02]  /*0960*/  @P6 LOP3.LUT R4, R4, R19, RZ, 0x3c, !PT ;  /* 0x0000001304046212 */ /* 0x000fe400078e3cff */
[----:B------:R-:W-:Y:S02]  /*0970*/  @P0 LOP3.LUT R6, R6, R21, RZ, 0x3c, !PT ;  /* 0x0000001506060212 */ /* 0x000fe400078e3cff */
[----:B------:R-:W-:-:S02]  /*0980*/  @P0 LOP3.LUT R4, R4, R25, RZ, 0x3c, !PT ;  /* 0x0000001904040212 */ /* 0x000fc400078e3cff */
[----:B--2---:R-:W-:Y:S02]  /*0990*/  @P6 LOP3.LUT R7, R7, R18, RZ, 0x3c, !PT ;  /* 0x0000001207076212 */ /* 0x004fe400078e3cff */
[----:B---3--:R-:W-:Y:S02]  /*09a0*/  @P0 LOP3.LUT R3, R3, R22, RZ, 0x3c, !PT ;  /* 0x0000001603030212 */ /* 0x008fe400078e3cff */
[----:B----4-:R-:W-:Y:S02]  /*09b0*/  @P0 LOP3.LUT R7, R7, R24, RZ, 0x3c, !PT ;  /* 0x0000001807070212 */ /* 0x010fe400078e3cff */
[----:B------:R-:W-:-:S13]  /*09c0*/  R2P PR, R23.B1, 0x7f ;  /* 0x0000007f17007804 */ /* 0x000fda0000001000 */
[----:B------:R-:W2:Y:S04]  /*09d0*/  @P0 LDG.E R22, desc[UR12][R14.64+0xb0] ;  /* 0x0000b00c0e160981 */ /* 0x000ea8000c1e1900 */
[----:B------:R-:W3:Y:S04]  /*09e0*/  @P1 LDG.E R24, desc[UR12][R14.64+0xc4] ;  /* 0x0000c40c0e181981 */ /* 0x000ee8000c1e1900 */
[----:B------:R-:W4:Y:S04]  /*09f0*/  @P2 LDG.E R26, desc[UR12][R14.64+0xd8] ;  /* 0x0000d80c0e1a2981 */ /* 0x000f28000c1e1900 */
[----:B------:R-:W4:Y:S04]  /*0a00*/  @P3 LDG.E R28, desc[UR12][R14.64+0xec] ;  /* 0x0000ec0c0e1c3981 */ /* 0x000f28000c1e1900 */
[----:B------:R-:W4:Y:S04]  /*0a10*/  @P4 LDG.E R21, desc[UR12][R14.64+0x100] ;  /* 0x0001000c0e154981 */ /* 0x000f28000c1e1900 */
[----:B------:R-:W4:Y:S04]  /*0a20*/  @P0 LDG.E R18, desc[UR12][R14.64+0xa0] ;  /* 0x0000a00c0e120981 */ /* 0x000f28000c1e1900 */
        /* <DEDUP_REMOVED lines=8> */
[----:B------:R-:W-:-:S04]  /*0ab0*/  @P3 LOP3.LUT R5, R5, R28, RZ, 0x3c, !PT ;  /* 0x0000001c05053212 */ /* 0x000fc800078e3cff */
[----:B------:R-:W-:Y:S02]  /*0ac0*/  @P4 LOP3.LUT R5, R5, R21, RZ, 0x3c, !PT ;  /* 0x0000001505054212 */ /* 0x000fe400078e3cff */
        /* <DEDUP_REMOVED lines=11> */
[----:B----4-:R-:W-:Y:S02]  /*0b80*/  @P0 LOP3.LUT R4, R4, R21, RZ, 0x3c, !PT ;  /* 0x0000001504040212 */ /* 0x010fe400078e3cff */
[----:B------:R-:W-:Y:S01]  /*0b90*/  LOP3.LUT P0, RZ, R23, 0x8000, RZ, 0xc0, !PT ;  /* 0x0000800017ff7812 */ /* 0x000fe2000780c0ff */
[----:B------:R-:W4:Y:S01]  /*0ba0*/  @P2 LDG.E R21, desc[UR12][R14.64+0xcc] ;  /* 0x0000cc0c0e152981 */ /* 0x000f22000c1e1900 */
[----:B------:R-:W-:-:S03]  /*0bb0*/  @P1 LOP3.LUT R3, R3, R18, RZ, 0x3c, !PT ;  /* 0x0000001203031212 */ /* 0x000fc600078e3cff */
[----:B------:R-:W3:Y:S01]  /*0bc0*/  @P2 LDG.E R23, desc[UR12][R14.64+0xd4] ;  /* 0x0000d40c0e172981 */ /* 0x000ee2000c1e1900 */
[----:B------:R-:W-:-:S03]  /*0bd0*/  @P1 LOP3.LUT R4, R4, R19, RZ, 0x3c, !PT ;  /* 0x0000001304041212 */ /* 0x000fc600078e3cff */
[----:B------:R-:W3:Y:S01]  /*0be0*/  @P2 LDG.E R18, desc[UR12][R14.64+0xc8] ;  /* 0x0000c80c0e122981 */ /* 0x000ee2000c1e1900 */
[----:B------:R-:W-:-:S03]  /*0bf0*/  @P6 LOP3.LUT R5, R5, R26, RZ, 0x3c, !PT ;  /* 0x0000001a05056212 */ /* 0x000fc600078e3cff */
[----:B------:R-:W3:Y:S01]  /*0c00*/  @P3 LDG.E R19, desc[UR12][R14.64+0xe8] ;  /* 0x0000e80c0e133981 */ /* 0x000ee2000c1e1900 */
[----:B------:R-:W-:-:S03]  /*0c10*/  @P1 LOP3.LUT R6, R6, R25, RZ, 0x3c, !PT ;  /* 0x0000001906061212 */ /* 0x000fc600078e3cff */
[----:B------:R-:W3:Y:S04]  /*0c20*/  @P3 LDG.E R25, desc[UR12][R14.64+0xe0] ;  /* 0x0000e00c0e193981 */ /* 0x000ee8000c1e1900 */
[----:B------:R-:W3:Y:S04]  /*0c30*/  @P3 LDG.E R26, desc[UR12][R14.64+0xe4] ;  /* 0x0000e40c0e1a3981 */ /* 0x000ee8000c1e1900 */
[----:B------:R-:W3:Y:S01]  /*0c40*/  @P0 LDG.E R28, desc[UR12][R14.64+0x13c] ;  /* 0x00013c0c0e1c0981 */ /* 0x000ee2000c1e1900 */
[----:B--2---:R-:W-:-:S03]  /*0c50*/  @P2 LOP3.LUT R7, R7, R22, RZ, 0x3c, !PT ;  /* 0x0000001607072212 */ /* 0x004fc600078e3cff */
[----:B------:R-:W2:Y:S01]  /*0c60*/  @P4 LDG.E R22, desc[UR12][R14.64+0xf8] ;  /* 0x0000f80c0e164981 */ /* 0x000ea2000c1e1900 */
[----:B----4-:R-:W-:-:S03]  /*0c70*/  @P2 LOP3.LUT R6, R6, R21, RZ, 0x3c, !PT ;  /* 0x0000001506062212 */ /* 0x010fc600078e3cff */
[----:B------:R-:W4:Y:S01]  /*0c80*/  @P4 LDG.E R21, desc[UR12][R14.64+0xf4] ;  /* 0x0000f40c0e154981 */ /* 0x000f22000c1e1900 */
[----:B---3--:R-:W-:-:S03]  /*0c90*/  @P2 LOP3.LUT R4, R4, R23, RZ, 0x3c, !PT ;  /* 0x0000001704042212 */ /* 0x008fc600078e3cff */
[----:B------:R-:W3:Y:S01]  /*0ca0*/  @P4 LDG.E R23, desc[UR12][R14.64+0xfc] ;  /* 0x0000fc0c0e174981 */ /* 0x000ee2000c1e1900 */
[----:B------:R-:W-:-:S03]  /*0cb0*/  @P2 LOP3.LUT R3, R3, R18, RZ, 0x3c, !PT ;  /* 0x0000001203032212 */ /* 0x000fc600078e3cff */
[----:B------:R-:W3:Y:S01]  /*0cc0*/  @P4 LDG.E R18, desc[UR12][R14.64+0xf0] ;  /* 0x0000f00c0e124981 */ /* 0x000ee2000c1e1900 */
[----:B------:R-:W-:-:S03]  /*0cd0*/  @P3 LOP3.LUT R4, R4, R19, RZ, 0x3c, !PT ;  /* 0x0000001304043212 */ /* 0x000fc600078e3cff */
[----:B------:R-:W3:Y:S01]  /*0ce0*/  @P5 LDG.E R19, desc[UR12][R14.64+0x108] ;  /* 0x0001080c0e135981 */ /* 0x000ee2000c1e1900 */
[----:B------:R-:W-:Y:S02]  /*0cf0*/  @P3 LOP3.LUT R3, R3, R24, RZ, 0x3c, !PT ;  /* 0x0000001803033212 */ /* 0x000fe400078e3cff */
[----:B------:R-:W-:Y:S01]  /*0d00*/  @P3 LOP3.LUT R6, R6, R25, RZ, 0x3c, !PT ;  /* 0x0000001906063212 */ /* 0x000fe200078e3cff */
[----:B------:R-:W3:Y:S01]  /*0d10*/  @P5 LDG.E R24, desc[UR12][R14.64+0x104] ;  /* 0x0001040c0e185981 */ /* 0x000ee2000c1e1900 */
[----:B------:R-:W-:-:S03]  /*0d20*/  @P3 LOP3.LUT R7, R7, R26, RZ, 0x3c, !PT ;  /* 0x0000001a07073212 */ /* 0x000fc600078e3cff */
        /* <DEDUP_REMOVED lines=18> */
[----:B------:R-:W-:-:S05]  /*0e50*/  VIADD R17, R17, 0x10 ;  /* 0x0000001011117836 */ /* 0x000fca0000000000 */
[----:B------:R-:W-:Y:S02]  /*0e60*/  ISETP.NE.AND P1, PT, R17, 0x20, PT ;  /* 0x000000201100780c */ /* 0x000fe40003f25270 */
[----:B------:R-:W-:Y:S02]  /*0e70*/  @P0 LOP3.LUT R5, R5, R28, RZ, 0x3c, !PT ;  /* 0x0000001c05050212 */ /* 0x000fe400078e3cff */
[----:B--2---:R-:W-:Y:S02]  /*0e80*/  @P6 LOP3.LUT R7, R7, R22, RZ, 0x3c, !PT ;  /* 0x0000001607076212 */ /* 0x004fe400078e3cff */
[----:B----4-:R-:W-:Y:S02]  /*0e90*/  @P6 LOP3.LUT R4, R4, R21, RZ, 0x3c, !PT ;  /* 0x0000001504046212 */ /* 0x010fe400078e3cff */
[----:B---3--:R-:W-:Y:S02]  /*0ea0*/  @P6 LOP3.LUT R3, R3, R18, RZ, 0x3c, !PT ;  /* 0x0000001203036212 */ /* 0x008fe400078e3cff */
[----:B------:R-:W-:-:S02]  /*0eb0*/  @P6 LOP3.LUT R6, R6, R19, RZ, 0x3c, !PT ;  /* 0x0000001306066212 */ /* 0x000fc400078e3cff */
[----:B------:R-:W-:Y:S02]  /*0ec0*/  @P0 LOP3.LUT R3, R3, R24, RZ, 0x3c, !PT ;  /* 0x0000001803030212 */ /* 0x000fe400078e3cff */
[----:B------:R-:W-:Y:S02]  /*0ed0*/  @P0 LOP3.LUT R6, R6, R23, RZ, 0x3c, !PT ;  /* 0x0000001706060212 */ /* 0x000fe400078e3cff */
[----:B------:R-:W-:Y:S02]  /*0ee0*/  @P0 LOP3.LUT R7, R7, R26, RZ, 0x3c, !PT ;  /* 0x0000001a07070212 */ /* 0x000fe400078e3cff */
[----:B------:R-:W-:Y:S01]  /*0ef0*/  @P0 LOP3.LUT R4, R4, R25, RZ, 0x3c, !PT ;  /* 0x0000001904040212 */ /* 0x000fe200078e3cff */
[----:B------:R-:W-:Y:S06]  /*0f00*/  @P1 BRA `(.L_x_2) ;  /* 0xfffffff4004c1947 */ /* 0x000fec000383ffff */
[----:B------:R-:W-:-:S05]  /*0f10*/  VIADD R20, R20, 0x1 ;  /* 0x0000000114147836 */ /* 0x000fca0000000000 */
[----:B------:R-:W-:-:S13]  /*0f20*/  ISETP.NE.AND P0, PT, R20, 0x5, PT ;  /* 0x000000051400780c */ /* 0x000fda0003f05270 */
[----:B------:R-:W-:Y:S05]  /*0f30*/  @P0 BRA `(.L_x_3) ;  /* 0xfffffff400300947 */ /* 0x000fea000383ffff */
[----:B------:R1:W-:Y:S01]  /*0f40*/  STL.64 [R1+0x8], R6 ;  /* 0x0000080601007387 */ /* 0x0003e20000100a00 */
[----:B------:R-:W-:-:S03]  /*0f50*/  UISETP.NE.U32.AND UP0, UPT, UR9, 0x1, UPT ;  /* 0x000000010900788c */ /* 0x000fc6000bf05070 */
[----:B------:R1:W-:Y:S01]  /*0f60*/  STL [R1+0x4], R3 ;  /* 0x0000040301007387 */ /* 0x0003e20000100800 */
[----:B------:R-:W-:-:S03]  /*0f70*/  UISETP.NE.AND.EX UP0, UPT, URZ, URZ, UPT, UP0 ;  /* 0x000000ffff00728c */ /* 0x000fc6000bf05300 */
[----:B------:R1:W-:Y:S06]  /*0f80*/  STL.64 [R1+0x10], R4 ;  /* 0x0000100401007387 */ /* 0x0003ec0000100a00 */
[----:B------:R-:W-:Y:S05]  /*0f90*/  BRA.U !UP0, `(.L_x_1) ;  /* 0x0000001508f47547 */ /* 0x000fea000b800000 */
[----:B------:R-:W-:Y:S01]  /*0fa0*/  UMOV UR6, URZ ;  /* 0x000000ff00067c82 */ /* 0x000fe20008000000 */
[----:B------:R-:W-:Y:S01]  /*0fb0*/  IMAD.MOV.U32 R22, RZ, RZ, RZ ;  /* 0x000000ffff167224 */ /* 0x000fe200078e00ff */
[----:B-1----:R-:W-:Y:S01]  /*0fc0*/  CS2R R6, SRZ ;  /* 0x0000000000067805 */ /* 0x002fe2000001ff00 */
[----:B------:R-:W-:Y:S02]  /*0fd0*/  IMAD.MOV.U32 R4, RZ, RZ, RZ ;  /* 0x000000ffff047224 */ /* 0x000fe400078e00ff */
[----:B------:R-:W-:Y:S02]  /*0fe0*/  IMAD.MOV.U32 R3, RZ, RZ, RZ ;  /* 0x000000ffff037224 */ /* 0x000fe400078e00ff */
[----:B------:R-:W-:-:S07]  /*0ff0*/  IMAD.U32 R5, RZ, RZ, UR6 ;  /* 0x00000006ff057e24 */ /* 0x000fce000f8e00ff */
.L_x_5:
[----:B------:R-:W-:-:S06]  /*1000*/  LEA R10, R22, UR14, 0x2 ;  /* 0x0000000e160a7c11 */ /* 0x000fcc000f8e10ff */
[----:B------:R-:W5:Y:S01]  /*1010*/  LDL R10, [R10+0x4] ;  /* 0x000004000a0a7983 */ /* 0x000f620000100800 */
[----:B------:R-:W-:Y:S02]  /*1020*/  IMAD.SHL.U32 R16, R22, 0x20, RZ ;  /* 0x0000002016107824 */ /* 0x000fe400078e00ff */
[----:B------:R-:W-:-:S07]  /*1030*/  IMAD.MOV.U32 R17, RZ, RZ, RZ ;  /* 0x000000ffff117224 */ /* 0x000fce00078e00ff */
.L_x_4:
        /* <DEDUP_REMOVED lines=181> */
[----:B------:R-:W-:Y:S05]  /*1b90*/  BRA.U UP0, `(.L_x_1) ;  /* 0x0000000900f47547 */ /* 0x000fea000b800000 */
[----:B------:R-:W-:Y:S01]  /*1ba0*/  UMOV UR6, URZ ;  /* 0x000000ff00067c82 */ /* 0x000fe20008000000 */
[----:B------:R-:W-:Y:S01]  /*1bb0*/  IMAD.MOV.U32 R22, RZ, RZ, RZ ;  /* 0x000000ffff167224 */ /* 0x000fe200078e00ff */
[----:B--2---:R-:W-:Y:S01]  /*1bc0*/  CS2R R6, SRZ ;  /* 0x0000000000067805 */ /* 0x004fe2000001ff00 */
[----:B------:R-:W-:Y:S02]  /*1bd0*/  IMAD.MOV.U32 R4, RZ, RZ, RZ ;  /* 0x000000ffff047224 */ /* 0x000fe400078e00ff */
[----:B------:R-:W-:Y:S02]  /*1be0*/  IMAD.MOV.U32 R3, RZ, RZ, RZ ;  /* 0x000000ffff037224 */ /* 0x000fe400078e00ff */
[----:B------:R-:W-:-:S07]  /*1bf0*/  IMAD.U32 R5, RZ, RZ, UR6 ;  /* 0x00000006ff057e24 */ /* 0x000fce000f8e00ff */
.L_x_7:
[----:B------:R-:W-:-:S06]  /*1c00*/  LEA R10, R22, UR14, 0x2 ;  /* 0x0000000e160a7c11 */ /* 0x000fcc000f8e10ff */
[----:B------:R-:W5:Y:S01]  /*1c10*/  LDL R10, [R10+0x4] ;  /* 0x000004000a0a7983 */ /* 0x000f620000100800 */
[----:B------:R-:W-:Y:S02]  /*1c20*/  IMAD.SHL.U32 R16, R22, 0x20, RZ ;  /* 0x0000002016107824 */ /* 0x000fe400078e00ff */
[----:B------:R-:W-:-:S07]  /*1c30*/  IMAD.MOV.U32 R17, RZ, RZ, RZ ;  /* 0x000000ffff117224 */ /* 0x000fce00078e00ff */
.L_x_6:
        /* <DEDUP_REMOVED lines=176> */
[----:B------:R3:W-:Y:S04]  /*2740*/  STL.64 [R1+0x8], R6 ;  /* 0x0000080601007387 */ /* 0x0007e80000100a00 */
[----:B------:R3:W-:Y:S04]  /*2750*/  STL [R1+0x4], R3 ;  /* 0x0000040301007387 */ /* 0x0007e80000100800 */
[----:B------:R3:W-:Y:S02]  /*2760*/  STL.64 [R1+0x10], R4 ;  /* 0x0000100401007387 */ /* 0x0007e40000100a00 */
.L_x_1:
[----:B------:R-:W-:Y:S01]  /*2770*/  UISETP.GE.U32.AND UP0, UPT, UR10, 0x4, UPT ;  /* 0x000000040a00788c */ /* 0x000fe2000bf06070 */
[----:B------:R-:W-:Y:S01]  /*2780*/  VIADD R0, R0, 0x1 ;  /* 0x0000000100007836 */ /* 0x000fe20000000000 */
[----:B------:R-:W-:Y:S02]  /*2790*/  USHF.R.U64 UR6, UR10, 0x2, UR5 ;  /* 0x000000020a067899 */ /* 0x000fe40008001205 */
[----:B------:R-:W-:Y:S02]  /*27a0*/  UISETP.GE.U32.AND.EX UP0, UPT, UR5, URZ, UPT, UP0 ;  /* 0x000000ff0500728c */ /* 0x000fe4000bf06100 */
[----:B------:R-:W-:-:S03]  /*27b0*/  USHF.R.U32.HI UR9, URZ, 0x2, UR5 ;  /* 0x00000002ff097899 */ /* 0x000fc60008011605 */
[----:B------:R-:W-:-:S04]  /*27c0*/  UMOV UR10, UR6 ;  /* 0x00000006000a7c82 */ /* 0x000fc80008000000 */
[----:B------:R-:W-:Y:S01]  /*27d0*/  UMOV UR5, UR9 ;  /* 0x0000000900057c82 */ /* 0x000fe20008000000 */
[----:B------:R-:W-:Y:S05]  /*27e0*/  BRA.U UP0, `(.L_x_8) ;  /* 0xffffffd900dc7547 */ /* 0x000fea000b83ffff */
.L_x_0:
[----:B------:R-:W-:Y:S01]  /*27f0*/  ISETP.NE.AND P0, PT, R11, RZ, PT ;  /* 0x000000ff0b00720c */ /* 0x000fe20003f05270 */
[----:B------:R-:W-:-:S12]  /*2800*/  BSSY.RECONVERGENT B0, `(.L_x_9) ;  /* 0x0000250000007945 */ /* 0x000fd80003800200 */
[----:B------:R-:W-:Y:S05]  /*2810*/  @!P0 BRA `(.L_x_10) ;  /* 0x0000002400388947 */ /* 0x000fea0003800000 */
[----:B------:R-:W-:Y:S02]  /*2820*/  IMAD.MOV.U32 R10, RZ, RZ, RZ ;  /* 0x000000ffff0a7224 */ /* 0x000fe400078e00ff */
[----:B------:R-:W-:Y:S02]  /*2830*/  IMAD.MOV.U32 R15, RZ, RZ, R11 ;  /* 0x000000ffff0f7224 */ /* 0x000fe400078e000b */
[----:B------:R-:W-:-:S07]  /*2840*/  IMAD.MOV.U32 R0, RZ, RZ, RZ ;  /* 0x000000ffff007224 */ /* 0x000fce00078e00ff */
.L_x_19:
[----:B------:R-:W-:Y:S01]  /*2850*/  LOP3.LUT R21, R15, 0x3, RZ, 0xc0, !PT ;  /* 0x000000030f157812 */ /* 0x000fe200078ec0ff */
[----:B------:R-:W-:Y:S03]  /*2860*/  BSSY.RECONVERGENT B1, `(.L_x_11) ;  /* 0x0000243000017945 */ /* 0x000fe60003800200 */
[----:B------:R-:W-:-:S04]  /*2870*/  ISETP.NE.U32.AND P0, PT, R21, RZ, PT ;  /* 0x000000ff1500720c */ /* 0x000fc80003f05070 */
[----:B------:R-:W-:-:S13]  /*2880*/  ISETP.NE.AND.EX P0, PT, RZ, RZ, PT, P0 ;  /* 0x000000ffff00720c */ /* 0x000fda0003f05300 */
[----:B----4-:R-:W-:Y:S05]  /*2890*/  @!P0 BRA `(.L_x_12) ;  /* 0x0000002000fc8947 */ /* 0x010fea0003800000 */
[----:B------:R-:W4:Y:S01]  /*28a0*/  LDC.64 R12, c[0x4][0x8] ;  /* 0x01000200ff0c7b82 */ /* 0x000f220000000a00 */
[----:B------:R-:W-:Y:S01]  /*28b0*/  UMOV UR5, URZ ;  /* 0x000000ff00057c82 */ /* 0x000fe20008000000 */
[----:B------:R-:W-:Y:S01]  /*28c0*/  IMAD.MOV.U32 R22, RZ, RZ, RZ ;  /* 0x000000ffff167224 */ /* 0x000fe200078e00ff */
[----:B0123--:R-:W-:Y:S01]  /*28d0*/  CS2R R6, SRZ ;  /* 0x0000000000067805 */ /* 0x00ffe2000001ff00 */
[----:B------:R-:W-:Y:S02]  /*28e0*/  IMAD.MOV.U32 R4, RZ, RZ, RZ ;  /* 0x000000ffff047224 */ /* 0x000fe400078e00ff */
[----:B------:R-:W-:Y:S02]  /*28f0*/  IMAD.MOV.U32 R3, RZ, RZ, RZ ;  /* 0x000000ffff037224 */ /* 0x000fe400078e00ff */
[----:B------:R-:W-:Y:S02]  /*2900*/  IMAD.U32 R5, RZ, RZ, UR5 ;  /* 0x00000005ff057e24 */ /* 0x000fe4000f8e00ff */
[----:B----4-:R-:W-:-:S07]  /*2910*/  IMAD.WIDE.U32 R12, R10, 0xc80, R12 ;  /* 0x00000c800a0c7825 */ /* 0x010fce00078e000c */
.L_x_14:
[----:B------:R-:W-:-:S06]  /*2920*/  LEA R14, R22, UR14, 0x2 ;  /* 0x0000000e160e7c11 */ /* 0x000fcc000f8e10ff */
[----:B------:R-:W5:Y:S01]  /*2930*/  LDL R14, [R14+0x4] ;  /* 0x000004000e0e7983 */ /* 0x000f620000100800 */
[----:B------:R-:W-:Y:S01]  /*2940*/  IMAD.SHL.U32 R18, R22, 0x20, RZ ;  /* 0x0000002016127824 */ /* 0x000fe200078e00ff */
[----:B------:R-:W-:-:S06]  /*2950*/  UMOV UR5, URZ ;  /* 0x000000ff00057c82 */ /* 0x000fcc0008000000 */
.L_x_13:
[----:B-----5:R-:W-:Y:S01]  /*2960*/  SHF.R.U32.HI R23, RZ, UR5, R14 ;  /* 0x00000005ff177c19 */ /* 0x020fe2000801160e */
[----:B------:R-:W-:-:S03]  /*2970*/  VIADD R16, R18, UR5 ;  /* 0x0000000512107c36 */ /* 0x000fc60008000000 */
        /* <DEDUP_REMOVED lines=9> */
[----:B------:R-:W4:Y:S04]  /*2a10*/  @P3 LDG.E R19, desc[UR12][R16.64+0x4c] ;  /* 0x00004c0c10133981 */ /* 0x000f28000c1e1900 */
[----:B------:R-:W4:Y:S04]  /*2a20*/  @!P0 LDG.E R25, desc[UR12][R16.64+0xc] ;  /* 0x00000c0c10198981 */ /* 0x000f28000c1e1900 */
[----:B------:R-:W4:Y:S01]  /*2a30*/  @P4 LDG.E R27, desc[UR12][R16.64+0x54] ;  /* 0x0000540c101b4981 */ /* 0x000f22000c1e1900 */
[----:B--2---:R-:W-:-:S03]  /*2a40*/  @!P0 LOP3.LUT R5, R5, R24, RZ, 0x3c, !PT ;  /* 0x0000001805058212 */ /* 0x004fc600078e3cff */
[----:B------:R-:W2:Y:S01]  /*2a50*/  @P4 LDG.E R24, desc[UR12][R16.64+0x60] ;  /* 0x0000600c10184981 */ /* 0x000ea2000c1e1900 */
[----:B---3--:R-:W-:-:S03]  /*2a60*/  @P1 LOP3.LUT R5, R5, R26, RZ, 0x3c, !PT ;  /* 0x0000001a05051212 */ /* 0x008fc600078e3cff */
[----:B------:R-:W3:Y:S01]  /*2a70*/  @P5 LDG.E R26, desc[UR12][R16.64+0x74] ;  /* 0x0000740c101a5981 */ /* 0x000ee2000c1e1900 */
[----:B----4-:R-:W-:Y:S02]  /*2a80*/  @P2 LOP3.LUT R5, R5, R28, RZ, 0x3c, !PT ;  /* 0x0000001c05052212 */ /* 0x010fe400078e3cff */
[----:B------:R-:W-:Y:S02]  /*2a90*/  @!P0 LOP3.LUT R3, R3, R20, RZ, 0x3c, !PT ;  /* 0x0000001403038212 */ /* 0x000fe400078e3cff */
[----:B------:R-:W4:Y:S01]  /*2aa0*/  @!P0 LDG.E R20, desc[UR12][R16.64+0x8] ;  /* 0x0000080c10148981 */ /* 0x000f22000c1e1900 */
[----:B------:R-:W-:-:S03]  /*2ab0*/  @P3 LOP3.LUT R5, R5, R19, RZ, 0x3c, !PT ;  /* 0x0000001305053212 */ /* 0x000fc600078e3cff */
[----:B------:R-:W3:Y:S01]  /*2ac0*/  @!P0 LDG.E R19, desc[UR12][R16.64+0x4] ;  /* 0x0000040c10138981 */ /* 0x000ee2000c1e1900 */
[----:B------:R-:W-:-:S03]  /*2ad0*/  @!P0 LOP3.LUT R4, R4, R25, RZ, 0x3c, !PT ;  /* 0x0000001904048212 */ /* 0x000fc600078e3cff */
[----:B------:R-:W3:Y:S01]  /*2ae0*/  @P1 LDG.E R25, desc[UR12][R16.64+0x20] ;  /* 0x0000200c10191981 */ /* 0x000ee2000c1e1900 */
[----:B--2---:R-:W-:-:S03]  /*2af0*/  @P4 LOP3.LUT R5, R5, R24, RZ, 0x3c, !PT ;  /* 0x0000001805054212 */ /* 0x004fc600078e3cff */
[----:B------:R-:W2:Y:S01]  /*2b00*/  @P1 LDG.E R24, desc[UR12][R16.64+0x1c] ;  /* 0x00001c0c10181981 */ /* 0x000ea2000c1e1900 */
[----:B----4-:R-:W-:-:S03]  /*2b10*/  @!P0 LOP3.LUT R7, R7, R20, RZ, 0x3c, !PT ;  /* 0x0000001407078212 */ /* 0x010fc600078e3cff */
[----:B------:R-:W4:Y:S01]  /*2b20*/  @P1 LDG.E R20, desc[UR12][R16.64+0x14] ;  /* 0x0000140c10141981 */ /* 0x000f22000c1e1900 */
[----:B---3--:R-:W-:-:S03]  /*2b30*/  @!P0 LOP3.LUT R6, R6, R19, RZ, 0x3c, !PT ;  /* 0x0000001306068212 */ /* 0x008fc600078e3cff */
[----:B------:R-:W3:Y:S01]  /*2b40*/  @P1 LDG.E R19, desc[UR12][R16.64+0x18] ;  /* 0x0000180c10131981 */ /* 0x000ee2000c1e1900 */
[----:B------:R-:W-:-:S03]  /*2b50*/  @P5 LOP3.LUT R5, R5, R26, RZ, 0x3c, !PT ;  /* 0x0000001a05055212 */ /* 0x000fc600078e3cff */
[----:B------:R-:W3:Y:S01]  /*2b60*/  @P6 LDG.E R26, desc[UR12][R16.64+0x88] ;  /* 0x0000880c101a6981 */ /* 0x000ee2000c1e1900 */
[----:B------:R-:W-:-:S03]  /*2b70*/  @P1 LOP3.LUT R4, R4, R25, RZ, 0x3c, !PT ;  /* 0x0000001904041212 */ /* 0x000fc600078e3cff */
        /* <DEDUP_REMOVED lines=27> */
[----:B------:R-:W-:Y:S02]  /*2d30*/  @P4 LOP3.LUT R6, R6, R27, RZ, 0x3c, !PT ;  /* 0x0000001b06064212 */ /* 0x000fe400078e3cff */
[----:B------:R-:W-:Y:S01]  /*2d40*/  LOP3.LUT P0, RZ, R23, 0x80, RZ, 0xc0, !PT ;  /* 0x0000008017ff7812 */ /* 0x000fe2000780c0ff */
        /* <DEDUP_REMOVED lines=20> */
[----:B------:R-:W-:Y:S02]  /*2e90*/  @P0 LOP3.LUT R5, R5, R26, RZ, 0x3c, !PT ;  /* 0x0000001a05050212 */ /* 0x000fe400078e3cff */
[----:B------:R-:W-:Y:S02]  /*2ea0*/  @P0 LOP3.LUT R4, R4, R25, RZ, 0x3c, !PT ;  /* 0x0000001904040212 */ /* 0x000fe400078e3cff */
[----:B--2---:R-:W-:Y:S02]  /*2eb0*/  @P0 LOP3.LUT R7, R7, R24, RZ, 0x3c, !PT ;  /* 0x0000001807070212 */ /* 0x004fe400078e3cff */
[----:B----4-:R-:W-:Y:S02]  /*2ec0*/  @P0 LOP3.LUT R3, R3, R20, RZ, 0x3c, !PT ;  /* 0x0000001403030212 */ /* 0x010fe400078e3cff */
[----:B---3--:R-:W-:-:S02]  /*2ed0*/  @P0 LOP3.LUT R6, R6, R19, RZ, 0x3c, !PT ;  /* 0x0000001306060212 */ /* 0x008fc400078e3cff */
[----:B------:R-:W-:-:S13]  /*2ee0*/  R2P PR, R23.B1, 0x7f ;  /* 0x0000007f17007804 */ /* 0x000fda0000001000 */
[----:B------:R-:W2:Y:S04]  /*2ef0*/  @P0 LDG.E R24, desc[UR12][R16.64+0xb0] ;  /* 0x0000b00c10180981 */ /* 0x000ea8000c1e1900 */
[----:B------:R-:W3:Y:S04]  /*2f00*/  @P1 LDG.E R26, desc[UR12][R16.64+0xc4] ;  /* 0x0000c40c101a1981 */ /* 0x000ee8000c1e1900 */
        /* <DEDUP_REMOVED lines=22> */
[----:B------:R-:W-:-:S03]  /*3070*/  LOP3.LUT P0, RZ, R23, 0x8000, RZ, 0xc0, !PT ;  /* 0x0000800017ff7812 */ /* 0x000fc6000780c0ff */
[----:B------:R-:W4:Y:S01]  /*3080*/  @P2 LDG.E R23, desc[UR12][R16.64+0xcc] ;  /* 0x0000cc0c10172981 */ /* 0x000f22000c1e1900 */
[----:B------:R-:W-:Y:S02]  /*3090*/  @P5 LOP3.LUT R5, R5, R28, RZ, 0x3c, !PT ;  /* 0x0000001c05055212 */ /* 0x000fe400078e3cff */
[----:B------:R-:W-:Y:S02]  /*30a0*/  @P1 LOP3.LUT R3, R3, R20, RZ, 0x3c, !PT ;  /* 0x0000001403031212 */ /* 0x000fe400078e3cff */
[----:B------:R-:W4:Y:S01]  /*30b0*/  @P2 LDG.E R20, desc[UR12][R16.64+0xc8] ;  /* 0x0000c80c10142981 */ /* 0x000f22000c1e1900 */
[----:B------:R-:W-:-:S03]  /*30c0*/  @P1 LOP3.LUT R6, R6, R25, RZ, 0x3c, !PT ;  /* 0x0000001906061212 */ /* 0x000fc600078e3cff */
        /* <DEDUP_REMOVED lines=44> */
[----:B------:R-:W-:-:S04]  /*3390*/  UIADD3 UR5, UPT, UPT, UR5, 0x10, URZ ;  /* 0x0000001005057890 */ /* 0x000fc8000fffe0ff */
[----:B------:R-:W-:Y:S01]  /*33a0*/  UISETP.NE.AND UP0, UPT, UR5, 0x20, UPT ;  /* 0x000000200500788c */ /* 0x000fe2000bf05270 */
[----:B------:R-:W-:Y:S02]  /*33b0*/  @P6 LOP3.LUT R7, R7, R20, RZ, 0x3c, !PT ;  /* 0x0000001407076212 */ /* 0x000fe400078e3cff */
[----:B------:R-:W-:Y:S02]  /*33c0*/  @P0 LOP3.LUT R6, R6, R23, RZ, 0x3c, !PT ;  /* 0x0000001706060212 */ /* 0x000fe400078e3cff */
[----:B------:R-:W-:Y:S02]  /*33d0*/  @P0 LOP3.LUT R5, R5, R28, RZ, 0x3c, !PT ;  /* 0x0000001c05050212 */ /* 0x000fe400078e3cff */
[----:B--2---:R-:W-:Y:S02]  /*33e0*/  @P0 LOP3.LUT R3, R3, R24, RZ, 0x3c, !PT ;  /* 0x0000001803030212 */ /* 0x004fe400078e3cff */
[----:B---3--:R-:W-:Y:S02]  /*33f0*/  @P0 LOP3.LUT R7, R7, R26, RZ, 0x3c, !PT ;  /* 0x0000001a07070212 */ /* 0x008fe400078e3cff */
[----:B----4-:R-:W-:-:S04]  /*3400*/  @P6 LOP3.LUT R4, R4, R19, RZ, 0x3c, !PT ;  /* 0x0000001304046212 */ /* 0x010fc800078e3cff */
[----:B------:R-:W-:Y:S01]  /*3410*/  @P0 LOP3.LUT R4, R4, R25, RZ, 0x3c, !PT ;  /* 0x0000001904040212 */ /* 0x000fe200078e3cff */
[----:B------:R-:W-:Y:S06]  /*3420*/  BRA.U UP0, `(.L_x_13) ;  /* 0xfffffff5004c7547 */ /* 0x000fec000b83ffff */
[----:B------:R-:W-:-:S05]  /*3430*/  VIADD R22, R22, 0x1 ;  /* 0x0000000116167836 */ /* 0x000fca0000000000 */
[----:B------:R-:W-:-:S13]  /*3440*/  ISETP.NE.AND P0, PT, R22, 0x5, PT ;  /* 0x000000051600780c */ /* 0x000fda0003f05270 */
[----:B------:R-:W-:Y:S05]  /*3450*/  @P0 BRA `(.L_x_14) ;  /* 0xfffffff400300947 */ /* 0x000fea000383ffff */
[----:B------:R4:W-:Y:S01]  /*3460*/  STL.64 [R1+0x8], R6 ;  /* 0x0000080601007387 */ /* 0x0009e20000100a00 */
[----:B------:R-:W-:-:S03]  /*3470*/  ISETP.NE.U32.AND P0, PT, R21, 0x1, PT ;  /* 0x000000011500780c */ /* 0x000fc60003f05070 */
[----:B------:R4:W-:Y:S01]  /*3480*/  STL [R1+0x4], R3 ;  /* 0x0000040301007387 */ /* 0x0009e20000100800 */
[----:B------:R-:W-:-:S03]  /*3490*/  ISETP.NE.AND.EX P0, PT, RZ, RZ, PT, P0 ;  /* 0x000000ffff00720c */ /* 0x000fc60003f05300 */
[----:B------:R4:W-:Y:S10]  /*34a0*/  STL.64 [R1+0x10], R4 ;  /* 0x0000100401007387 */ /* 0x0009f40000100a00 */
[----:B------:R-:W-:Y:S05]  /*34b0*/  @!P0 BRA `(.L_x_12) ;  /* 0x0000001400f48947 */ /* 0x000fea0003800000 */
[----:B------:R-:W-:Y:S01]  /*34c0*/  UMOV UR5, URZ ;  /* 0x000000ff00057c82 */ /* 0x000fe20008000000 */
[----:B------:R-:W-:Y:S01]  /*34d0*/  IMAD.MOV.U32 R22, RZ, RZ, RZ ;  /* 0x000000ffff167224 */ /* 0x000fe200078e00ff */
[----:B----4-:R-:W-:Y:S01]  /*34e0*/  CS2R R6, SRZ ;  /* 0x0000000000067805 */ /* 0x010fe2000001ff00 */
[----:B------:R-:W-:Y:S02]  /*34f0*/  IMAD.MOV.U32 R4, RZ, RZ, RZ ;  /* 0x000000ffff047224 */ /* 0x000fe400078e00ff */
[----:B------:R-:W-:Y:S02]  /*3500*/  IMAD.MOV.U32 R3, RZ, RZ, RZ ;  /* 0x000000ffff037224 */ /* 0x000fe400078e00ff */
[----:B------:R-:W-:-:S07]  /*3510*/  IMAD.U32 R5, RZ, RZ, UR5 ;  /* 0x00000005ff057e24 */ /* 0x000fce000f8e00ff */
.L_x_16:
[----:B------:R-:W-:-:S06]  /*3520*/  LEA R14, R22, UR14, 0x2 ;  /* 0x0000000e160e7c11 */ /* 0x000fcc000f8e10ff */
[----:B------:R-:W5:Y:S01]  /*3530*/  LDL R14, [R14+0x4] ;  /* 0x000004000e0e7983 */ /* 0x000f620000100800 */
[----:B------:R-:W-:Y:S01]  /*3540*/  IMAD.SHL.U32 R18, R22, 0x20, RZ ;  /* 0x0000002016127824 */ /* 0x000fe200078e00ff */
[----:B------:R-:W-:-:S06]  /*3550*/  UMOV UR5, URZ ;  /* 0x000000ff00057c82 */ /* 0x000fcc0008000000 */
.L_x_15:
        /* <DEDUP_REMOVED lines=181> */
[----:B------:R-:W-:Y:S05]  /*40b0*/  @P0 BRA `(.L_x_12) ;  /* 0x0000000800f40947 */ /* 0x000fea0003800000 */
[----:B------:R-:W-:Y:S01]  /*40c0*/  UMOV UR5, URZ ;  /* 0x000000ff00057c82 */ /* 0x000fe20008000000 */
[----:B------:R-:W-:Y:S01]  /*40d0*/  IMAD.MOV.U32 R21, RZ, RZ, RZ ;  /* 0x000000ffff157224 */ /* 0x000fe200078e00ff */
[----:B0-----:R-:W-:Y:S01]  /*40e0*/  CS2R R6, SRZ ;  /* 0x0000000000067805 */ /* 0x001fe2000001ff00 */
[----:B------:R-:W-:Y:S02]  /*40f0*/  IMAD.MOV.U32 R4, RZ, RZ, RZ ;  /* 0x000000ffff047224 */ /* 0x000fe400078e00ff */
[----:B------:R-:W-:Y:S02]  /*4100*/  IMAD.MOV.U32 R3, RZ, RZ, RZ ;  /* 0x000000ffff037224 */ /* 0x000fe400078e00ff */
[----:B------:R-:W-:-:S07]  /*4110*/  IMAD.U32 R5, RZ, RZ, UR5 ;  /* 0x00000005ff057e24 */ /* 0x000fce000f8e00ff */
.L_x_18:
[----:B------:R-:W-:-:S06]  /*4120*/  LEA R14, R21, UR14, 0x2 ;  /* 0x0000000e150e7c11 */ /* 0x000fcc000f8e10ff */
[----:B------:R-:W5:Y:S01]  /*4130*/  LDL R14, [R14+0x4] ;  /* 0x000004000e0e7983 */ /* 0x000f620000100800 */
[----:B------:R-:W-:Y:S01]  /*4140*/  IMAD.SHL.U32 R18, R21, 0x20, RZ ;  /* 0x0000002015127824 */ /* 0x000fe200078e00ff */
[----:B------:R-:W-:-:S06]  /*4150*/  UMOV UR5, URZ ;  /* 0x000000ff00057c82 */ /* 0x000fcc0008000000 */
.L_x_17:
        /* <DEDUP_REMOVED lines=10> */
[----:B------:R-:W4:Y:S04]  /*4200*/  @P3 LDG.E R28, desc[UR12][R16.64+0x4c] ;  /* 0x00004c0c101c3981 */ /* 0x000f28000c1e1900 */
[----:B------:R-:W4:Y:S04]  /*4210*/  @!P0 LDG.E R19, desc[UR12][R16.64+0x4] ;  /* 0x0000040c10138981 */ /* 0x000f28000c1e1900 */
[----:B------:R-:W4:Y:S04]  /*4220*/  @!P0 LDG.E R23, desc[UR12][R16.64+0xc] ;  /* 0x00000c0c10178981 */ /* 0x000f28000c1e1900 */
[----:B------:R-:W4:Y:S01]  /*4230*/  @P3 LDG.E R25, desc[UR12][R16.64+0x40] ;  /* 0x0000400c10193981 */ /* 0x000f22000c1e1900 */
[----:B--2---:R-:W-:-:S03]  /*4240*/  @!P0 LOP3.LUT R5, R5, R20, RZ, 0x3c, !PT ;  /* 0x0000001405058212 */ /* 0x004fc600078e3cff */
[----:B------:R-:W2:Y:S01]  /*4250*/  @!P0 LDG.E R20, desc[UR12][R16.64] ;  /* 0x0000000c10148981 */ /* 0x000ea2000c1e1900 */
[----:B---3--:R-:W-:-:S03]  /*4260*/  @P1 LOP3.LUT R5, R5, R22, RZ, 0x3c, !PT ;  /* 0x0000001605051212 */ /* 0x008fc600078e3cff */
[----:B------:R-:W3:Y:S01]  /*4270*/  @!P0 LDG.E R22, desc[UR12][R16.64+0x8] ;  /* 0x0000080c10168981 */ /* 0x000ee2000c1e1900 */
[----:B----4-:R-:W-:-:S03]  /*4280*/  @P2 LOP3.LUT R5, R5, R26, RZ, 0x3c, !PT ;  /* 0x0000001a05052212 */ /* 0x010fc600078e3cff */
[----:B------:R-:W4:Y:S01]  /*4290*/  @P4 LDG.E R26, desc[UR12][R16.64+0x60] ;  /* 0x0000600c101a4981 */ /* 0x000f22000c1e1900 */
[----:B------:R-:W-:-:S03]  /*42a0*/  @P3 LOP3.LUT R5, R5, R28, RZ, 0x3c, !PT ;  /* 0x0000001c05053212 */ /* 0x000fc600078e3cff */
[----:B------:R-:W4:Y:S01]  /*42b0*/  @P5 LDG.E R28, desc[UR12][R16.64+0x74] ;  /* 0x0000740c101c5981 */ /* 0x000f22000c1e1900 */
[----:B------:R-:W-:-:S03]  /*42c0*/  @!P0 LOP3.LUT R6, R6, R19, RZ, 0x3c, !PT ;  /* 0x0000001306068212 */ /* 0x000fc600078e3cff */
[----:B------:R-:W4:Y:S01]  /*42d0*/  @P1 LDG.E R19, desc[UR12][R16.64+0x18] ;  /* 0x0000180c10131981 */ /* 0x000f22000c1e1900 */
[----:B------:R-:W-:-:S03]  /*42e0*/  @!P0 LOP3.LUT R4, R4, R23, RZ, 0x3c, !PT ;  /* 0x0000001704048212 */ /* 0x000fc600078e3cff */
        /* <DEDUP_REMOVED lines=41> */
[----:B------:R-:W-:Y:S02]  /*4580*/  LOP3.LUT P0, RZ, R24, 0x80, RZ, 0xc0, !PT ;  /* 0x0000008018ff7812 */ /* 0x000fe4000780c0ff */
[----:B------:R-:W-:Y:S02]  /*4590*/  @P5 LOP3.LUT R5, R5, R28, RZ, 0x3c, !PT ;  /* 0x0000001c05055212 */ /* 0x000fe400078e3cff */
[----:B------:R-:W4:Y:S01]  /*45a0*/  @P6 LDG.E R28, desc[UR12][R16.64+0x88] ;  /* 0x0000880c101c6981 */ /* 0x000f22000c1e1900 */
[----:B------:R-:W-:-:S03]  /*45b0*/  @P5 LOP3.LUT R6, R6, R19, RZ, 0x3c, !PT ;  /* 0x0000001306065212 */ /* 0x000fc600078e3cff */
[----:B------:R-:W4:Y:S01]  /*45c0*/  @P6 LDG.E R19, desc[UR12][R16.64+0x84] ;  /* 0x0000840c10136981 */ /* 0x000f22000c1e1900 */
[----:B------:R-:W-:-:S04]  /*45d0*/  @P5 LOP3.LUT R4, R4, R23, RZ, 0x3c, !PT ;  /* 0x0000001704045212 */ /* 0x000fc800078e3cff */
        /* <DEDUP_REMOVED lines=13> */
[----:B--2---:R-:W-:Y:S02]  /*46b0*/  @P0 LOP3.LUT R3, R3, R20, RZ, 0x3c, !PT ;  /* 0x0000001403030212 */ /* 0x004fe400078e3cff */
[----:B---3--:R-:W-:-:S02]  /*46c0*/  @P0 LOP3.LUT R7, R7, R22, RZ, 0x3c, !PT ;  /* 0x0000001607070212 */ /* 0x008fc400078e3cff */
        /* <DEDUP_REMOVED lines=28> */
[----:B------:R-:W4:Y:S04]  /*4890*/  @P1 LDG.E R19, desc[UR12][R16.64+0xb8] ;  /* 0x0000b80c10131981 */ /* 0x000f28000c1e1900 */
[----:B------:R-:W4:Y:S01]  /*48a0*/  @P1 LDG.E R24, desc[UR12][R16.64+0xbc] ;  /* 0x0000bc0c10181981 */ /* 0x000f22000c1e1900 */
[----:B------:R-:W-:-:S04]  /*48b0*/  @P5 LOP3.LUT R5, R5, R28, RZ, 0x3c, !PT ;  /* 0x0000001c05055212 */ /* 0x000fc800078e3cff */
[----:B------:R-:W-:Y:S02]  /*48c0*/  @P6 LOP3.LUT R5, R5, R20, RZ, 0x3c, !PT ;  /* 0x0000001405056212 */ /* 0x000fe400078e3cff */
        /* <DEDUP_REMOVED lines=41> */
[----:B------:R-:W4:Y:S04]  /*4b60*/  @P0 LDG.E R25, desc[UR12][R16.64+0x130] ;  /* 0x0001300c10190981 */ /* 0x000f28000c1e1900 */
[----:B------:R-:W4:Y:S01]  /*4b70*/  @P0 LDG.E R20, desc[UR12][R16.64+0x134] ;  /* 0x0001340c10140981 */ /* 0x000f22000c1e1900 */
[----:B------:R-:W-:-:S04]  /*4b80*/  UIADD3 UR5, UPT, UPT, UR5, 0x10, URZ ;  /* 0x0000001005057890 */ /* 0x000fc8000fffe0ff */
[----:B------:R-:W-:Y:S01]  /*4b90*/  UISETP.NE.AND UP0, UPT, UR5, 0x20, UPT ;  /* 0x000000200500788c */ /* 0x000fe2000bf05270 */
[----:B------:R-:W-:Y:S02]  /*4ba0*/  @P6 LOP3.LUT R6, R6, R19, RZ, 0x3c, !PT ;  /* 0x0000001306066212 */ /* 0x000fe400078e3cff */
[----:B------:R-:W-:-:S04]  /*4bb0*/  @P6 LOP3.LUT R4, R4, R23, RZ, 0x3c, !PT ;  /* 0x0000001704046212 */ /* 0x000fc800078e3cff */
[----:B------:R-:W-:Y:S02]  /*4bc0*/  @P0 LOP3.LUT R4, R4, R27, RZ, 0x3c, !PT ;  /* 0x0000001b04040212 */ /* 0x000fe400078e3cff */
[----:B--2---:R-:W-:Y:S02]  /*4bd0*/  @P6 LOP3.LUT R7, R7, R22, RZ, 0x3c, !PT ;  /* 0x0000001607076212 */ /* 0x004fe400078e3cff */
[----:B---3--:R-:W-:Y:S02]  /*4be0*/  @P0 LOP3.LUT R5, R5, R26, RZ, 0x3c, !PT ;  /* 0x0000001a05050212 */ /* 0x008fe400078e3cff */
[----:B----4-:R-:W-:Y:S02]  /*4bf0*/  @P0 LOP3.LUT R3, R3, R24, RZ, 0x3c, !PT ;  /* 0x0000001803030212 */ /* 0x010fe400078e3cff */
[----:B------:R-:W-:Y:S02]  /*4c00*/  @P0 LOP3.LUT R6, R6, R25, RZ, 0x3c, !PT ;  /* 0x0000001906060212 */ /* 0x000fe400078e3cff */
[----:B------:R-:W-:Y:S01]  /*4c10*/  @P0 LOP3.LUT R7, R7, R20, RZ, 0x3c, !PT ;  /* 0x0000001407070212 */ /* 0x000fe200078e3cff */
[----:B------:R-:W-:Y:S06]  /*4c20*/  BRA.U UP0, `(.L_x_17) ;  /* 0xfffffff5004c7547 */ /* 0x000fec000b83ffff */
[----:B------:R-:W-:-:S05]  /*4c30*/  VIADD R21, R21, 0x1 ;  /* 0x0000000115157836 */ /* 0x000fca0000000000 */
[----:B------:R-:W-:-:S13]  /*4c40*/  ISETP.NE.AND P0, PT, R21, 0x5, PT ;  /* 0x000000051500780c */ /* 0x000fda0003f05270 */
[----:B------:R-:W-:Y:S05]  /*4c50*/  @P0 BRA `(.L_x_18) ;  /* 0xfffffff400300947 */ /* 0x000fea000383ffff */
[----:B------:R0:W-:Y:S04]  /*4c60*/  STL.64 [R1+0x8], R6 ;  /* 0x0000080601007387 */ /* 0x0001e80000100a00 */
[----:B------:R0:W-:Y:S04]  /*4c70*/  STL [R1+0x4], R3 ;  /* 0x0000040301007387 */ /* 0x0001e80000100800 */
[----:B------:R0:W-:Y:S02]  /*4c80*/  STL.64 [R1+0x10], R4 ;  /* 0x0000100401007387 */ /* 0x0001e40000100a00 */
.L_x_12:
[----:B------:R-:W-:Y:S05]  /*4c90*/  BSYNC.RECONVERGENT B1 ;  /* 0x0000000000017941 */ /* 0x000fea0003800200 */
.L_x_11:
[C---:B------:R-:W-:Y:S01]  /*4ca0*/  ISETP.GT.U32.AND P0, PT, R15.reuse, 0x3, PT ;  /* 0x000000030f00780c */ /* 0x040fe20003f04070 */
[----:B------:R-:W-:Y:S01]  /*4cb0*/  VIADD R10, R10, 0x1 ;  /* 0x000000010a0a7836 */ /* 0x000fe20000000000 */
[--C-:B------:R-:W-:Y:S02]  /*4cc0*/  SHF.R.U64 R15, R15, 0x2, R0.reuse ;  /* 0x000000020f0f7819 */ /* 0x100fe40000001200 */
[----:B------:R-:W-:Y:S02]  /*4cd0*/  ISETP.GT.U32.AND.EX P0, PT, R0, RZ, PT, P0 ;  /* 0x000000ff0000720c */ /* 0x000fe40003f04100 */
[----:B------:R-:W-:-:S11]  /*4ce0*/  SHF.R.U32.HI R0, RZ, 0x2, R0 ;  /* 0x00000002ff007819 */ /* 0x000fd60000011600 */
[----:B------:R-:W-:Y:S05]  /*4cf0*/  @P0 BRA `(.L_x_19) ;  /* 0xffffffd800d40947 */ /* 0x000fea000383ffff */
.L_x_10:
[----:B------:R-:W-:Y:S05]  /*4d00*/  BSYNC.RECONVERGENT B0 ;  /* 0x0000000000007941 */ /* 0x000fea0003800200 */
.L_x_9:
[----:B------:R-:W-:Y:S01]  /*4d10*/  SHF.R.U32.HI R0, RZ, 0x2, R3 ;  /* 0x00000002ff007819 */ /* 0x000fe20000011603 */
[----:B0-----:R-:W-:Y:S01]  /*4d20*/  IMAD R2, R11, 0x587c5, R2 ;  /* 0x000587c50b027824 */ /* 0x001fe200078e0202 */
[----:B------:R-:W-:Y:S02]  /*4d30*/  UISETP.NE.AND UP0, UPT, UR7, URZ, UPT ;  /* 0x000000ff0700728c */ /* 0x000fe4000bf05270 */
[----:B------:R-:W-:Y:S01]  /*4d40*/  LOP3.LUT R0, R0, R3, RZ, 0x3c, !PT ;  /* 0x0000000300007212 */ /* 0x000fe200078e3cff */
[----:B-1234-:R-:W-:-:S04]  /*4d50*/  IMAD.SHL.U32 R3, R5, 0x10, RZ ;  /* 0x0000001005037824 */ /* 0x01efc800078e00ff */
[----:B------:R-:W-:-:S05]  /*4d60*/  IMAD.SHL.U32 R4, R0, 0x2, RZ ;  /* 0x0000000200047824 */ /* 0x000fca00078e00ff */
[----:B------:R-:W-:Y:S01]  /*4d70*/  LOP3.LUT R4, R0, R4, R3, 0x96, !PT ;  /* 0x0000000400047212 */ /* 0x000fe200078e9603 */
[----:B------:R-:W-:-:S03]  /*4d80*/  IMAD.MOV.U32 R3, RZ, RZ, 0x2f800000 ;  /* 0x2f800000ff037424 */ /* 0x000fc600078e00ff */
[----:B------:R-:W-:-:S04]  /*4d90*/  LOP3.LUT R5, R4, R5, RZ, 0x3c, !PT ;  /* 0x0000000504057212 */ /* 0x000fc800078e3cff */
[----:B------:R-:W-:-:S04]  /*4da0*/  IADD3 R2, PT, PT, R2, 0x587c5, R5 ;  /* 0x000587c502027810 */ /* 0x000fc80007ffe005 */
[----:B------:R-:W-:-:S05]  /*4db0*/  I2FP.F32.U32 R2, R2 ;  /* 0x0000000200027245 */ /* 0x000fca0000201000 */
[----:B------:R-:W-:-:S04]  /*4dc0*/  FFMA R2, R2, R3, 1.1641532182693481445e-10 ;  /* 0x2f00000002027423 */ /* 0x000fc80000000003 */
[----:B------:R-:W-:-:S06]  /*4dd0*/  FMUL R0, R2, 2.14748364800000000000e+09 ;  /* 0x4f00000002007820 */ /* 0x000fcc0000400000 */
[----:B------:R-:W0:Y:S01]  /*4de0*/  F2I.TRUNC.NTZ R0, R0 ;  /* 0x0000000000007305 */ /* 0x000e22000020f100 */
[----:B------:R-:W-:-:S04]  /*4df0*/  CS2R.32 R2, SR_CLOCKLO ;  /* 0x0000000000027805 */ /* 0x000fc80000005000 */
[----:B------:R-:W-:Y:S02]  /*4e00*/  SHF.R.S32.HI R4, RZ, 0x1f, R2 ;  /* 0x0000001fff047819 */ /* 0x000fe40000011402 */
[----:B------:R-:W-:Y:S02]  /*4e10*/  LOP3.LUT R2, R2, 0xaad26b49, RZ, 0x3c, !PT ;  /* 0xaad26b4902027812 */ /* 0x000fe400078e3cff */
[----:B------:R-:W-:-:S03]  /*4e20*/  LOP3.LUT R4, R4, 0xf7dcefdd, RZ, 0x3c, !PT ;  /* 0xf7dcefdd04047812 */ /* 0x000fc600078e3cff */
[----:B------:R-:W-:Y:S02]  /*4e30*/  IMAD R3, R2, 0x4182bed5, RZ ;  /* 0x4182bed502037824 */ /* 0x000fe400078e02ff */
[----:B------:R-:W-:Y:S02]  /*4e40*/  IMAD R4, R4, -0x658354e5, RZ ;  /* 0x9a7cab1b04047824 */ /* 0x000fe400078e02ff */
[C---:B------:R-:W-:Y:S01]  /*4e50*/  VIADD R5, R3.reuse, 0x583f19 ;  /* 0x00583f1903057836 */ /* 0x040fe20000000000 */
[C---:B------:R-:W-:Y:S01]  /*4e60*/  LOP3.LUT R6, R3.reuse, 0x159a55e5, RZ, 0x3c, !PT ;  /* 0x159a55e503067812 */ /* 0x040fe200078e3cff */
[C---:B------:R-:W-:Y:S01]  /*4e70*/  VIADD R7, R4.reuse, 0x1f123bb5 ;  /* 0x1f123bb504077836 */ /* 0x040fe20000000000 */
[C---:B------:R-:W-:Y:S01]  /*4e80*/  IADD3 R2, PT, PT, R3.reuse, 0x64f0c9, R4 ;  /* 0x0064f0c903027810 */ /* 0x040fe20007ffe004 */
[----:B------:R-:W-:Y:S01]  /*4e90*/  VIADD R3, R3, 0x75bcd15 ;  /* 0x075bcd1503037836 */ /* 0x000fe20000000000 */
[----:B------:R-:W-:Y:S02]  /*4ea0*/  LOP3.LUT R4, R4, 0x5491333, RZ, 0x3c, !PT ;  /* 0x0549133304047812 */ /* 0x000fe400078e3cff */
[----:B------:R1:W-:Y:S04]  /*4eb0*/  STL.64 [R1+0x8], R6 ;  /* 0x0000080601007387 */ /* 0x0003e80000100a00 */
[----:B------:R1:W-:Y:S04]  /*4ec0*/  STL.64 [R1+0x10], R4 ;  /* 0x0000100401007387 */ /* 0x0003e80000100a00 */
[----:B------:R1:W-:Y:S01]  /*4ed0*/  STL.64 [R1], R2 ;  /* 0x0000000201007387 */ /* 0x0003e20000100a00 */
[----:B0-----:R-:W-:Y:S05]  /*4ee0*/  BRA.U !UP0, `(.L_x_20) ;  /* 0x0000002508307547 */ /* 0x001fea000b800000 */
[----:B------:R-:W-:Y:S01]  /*4ef0*/  IMAD.MOV.U32 R10, RZ, RZ, RZ ;  /* 0x000000ffff0a7224 */ /* 0x000fe200078e00ff */
[----:B------:R-:W-:Y:S01]  /*4f00*/  UMOV UR10, UR7 ;  /* 0x00000007000a7c82 */ /* 0x000fe20008000000 */
[----:B------:R-:W-:-:S05]  /*4f10*/  UMOV UR5, URZ ;  /* 0x000000ff00057c82 */ /* 0x000fca0008000000 */
.L_x_28:
[----:B------:R-:W-:-:S04]  /*4f20*/  ULOP3.LUT UR9, UR10, 0x3, URZ, 0xc0, !UPT ;  /* 0x000000030a097892 */ /* 0x000fc8000f8ec0ff */
[----:B------:R-:W-:-:S04]  /*4f30*/  UISETP.NE.U32.AND UP0, UPT, UR9, URZ, UPT ;  /* 0x000000ff0900728c */ /* 0x000fc8000bf05070 */
[----:B------:R-:W-:-:S09]  /*4f40*/  UISETP.NE.AND.EX UP0, UPT, URZ, URZ, UPT, UP0 ;  /* 0x000000ffff00728c */ /* 0x000fd2000bf05300 */
[----:B0-23--:R-:W-:Y:S05]  /*4f50*/  BRA.U !UP0, `(.L_x_21) ;  /* 0x0000002108f47547 */ /* 0x00dfea000b800000 */
[----:B------:R-:W0:Y:S01]  /*4f60*/  LDC.64 R12, c[0x4][RZ] ;  /* 0x01000000ff0c7b82 */ /* 0x000e220000000a00 */
[----:B------:R-:W-:Y:S01]  /*4f70*/  IMAD.MOV.U32 R23, RZ, RZ, RZ ;  /* 0x000000ffff177224 */ /* 0x000fe200078e00ff */
[----:B-1----:R-:W-:Y:S02]  /*4f80*/  CS2R R4, SRZ ;  /* 0x0000000000047805 */ /* 0x002fe4000001ff00 */
[----:B------:R-:W-:Y:S01]  /*4f90*/  CS2R R6, SRZ ;  /* 0x0000000000067805 */ /* 0x000fe2000001ff00 */
[----:B------:R-:W-:Y:S02]  /*4fa0*/  IMAD.MOV.U32 R3, RZ, RZ, RZ ;  /* 0x000000ffff037224 */ /* 0x000fe400078e00ff */
[----:B0-----:R-:W-:-:S07]  /*4fb0*/  IMAD.WIDE.U32 R12, R10, 0xc80, R12 ;  /* 0x00000c800a0c7825 */ /* 0x001fce00078e000c */
.L_x_23:
[----:B------:R-:W-:-:S06]  /*4fc0*/  LEA R16, R23, UR14, 0x2 ;  /* 0x0000000e17107c11 */ /* 0x000fcc000f8e10ff */
[----:B------:R-:W5:Y:S01]  /*4fd0*/  LDL R16, [R16+0x4] ;  /* 0x0000040010107983 */ /* 0x000f620000100800 */
[----:B------:R-:W-:Y:S02]  /*4fe0*/  IMAD.SHL.U32 R17, R23, 0x20, RZ ;  /* 0x0000002017117824 */ /* 0x000fe400078e00ff */
[----:B------:R-:W-:-:S07]  /*4ff0*/  IMAD.MOV.U32 R18, RZ, RZ, RZ ;  /* 0x000000ffff127224 */ /* 0x000fce00078e00ff */
.L_x_22:
        /* <DEDUP_REMOVED lines=153> */
[----:B------:R-:W-:-:S03]  /*5990*/  @P6 LOP3.LUT R3, R3, R26, RZ, 0x3c, !PT ;  /* 0x0000001a03036212 */ /* 0x000fc600078e3cff */
[----:B------:R-:W3:Y:S01]  /*59a0*/  @P0 LDG.E R26, desc[UR12][R14.64+0x13c] ;  /* 0x00013c0c0e1a0981 */ /* 0x000ee2000c1e1900 */
[----:B----4-:R-:W-:-:S03]  /*59b0*/  @P4 LOP3.LUT R4, R4, R19, RZ, 0x3c, !PT ;  /* 0x0000001304044212 */ /* 0x010fc600078e3cff */
[----:B------:R-:W4:Y:S01]  /*59c0*/  @P6 LDG.E R19, desc[UR12][R14.64+0x11c] ;  /* 0x00011c0c0e136981 */ /* 0x000f22000c1e1900 */
[----:B------:R-:W-:-:S03]  /*59d0*/  @P5 LOP3.LUT R7, R7, R24, RZ, 0x3c, !PT ;  /* 0x0000001807075212 */ /* 0x000fc600078e3cff */
[----:B------:R-:W4:Y:S01]  /*59e0*/  @P0 LDG.E R24, desc[UR12][R14.64+0x134] ;  /* 0x0001340c0e180981 */ /* 0x000f22000c1e1900 */
[----:B------:R-:W-:-:S03]  /*59f0*/  @P5 LOP3.LUT R4, R4, R25, RZ, 0x3c, !PT ;  /* 0x0000001904045212 */ /* 0x000fc600078e3cff */
[----:B------:R-:W4:Y:S01]  /*5a00*/  @P0 LDG.E R25, desc[UR12][R14.64+0x130] ;  /* 0x0001300c0e190981 */ /* 0x000f22000c1e1900 */
[----:B------:R-:W-:-:S05]  /*5a10*/  VIADD R18, R18, 0x10 ;  /* 0x0000001012127836 */ /* 0x000fca0000000000 */
[----:B------:R-:W-:Y:S02]  /*5a20*/  ISETP.NE.AND P1, PT, R18, 0x20, PT ;  /* 0x000000201200780c */ /* 0x000fe40003f25270 */
[----:B------:R-:W-:Y:S02]  /*5a30*/  @P6 LOP3.LUT R5, R5, R28, RZ, 0x3c, !PT ;  /* 0x0000001c05056212 */ /* 0x000fe400078e3cff */
[----:B------:R-:W-:-:S04]  /*5a40*/  @P6 LOP3.LUT R4, R4, R21, RZ, 0x3c, !PT ;  /* 0x0000001504046212 */ /* 0x000fc800078e3cff */
[----:B------:R-:W-:Y:S02]  /*5a50*/  @P0 LOP3.LUT R4, R4, R27, RZ, 0x3c, !PT ;  /* 0x0000001b04040212 */ /* 0x000fe400078e3cff */
[----:B--2---:R-:W-:Y:S02]  /*5a60*/  @P6 LOP3.LUT R7, R7, R20, RZ, 0x3c, !PT ;  /* 0x0000001407076212 */ /* 0x004fe400078e3cff */
[----:B---3--:R-:W-:Y:S02]  /*5a70*/  @P0 LOP3.LUT R3, R3, R22, RZ, 0x3c, !PT ;  /* 0x0000001603030212 */ /* 0x008fe400078e3cff */
[----:B------:R-:W-:Y:S02]  /*5a80*/  @P0 LOP3.LUT R5, R5, R26, RZ, 0x3c, !PT ;  /* 0x0000001a05050212 */ /* 0x000fe400078e3cff */
[----:B----4-:R-:W-:Y:S02]  /*5a90*/  @P6 LOP3.LUT R6, R6, R19, RZ, 0x3c, !PT ;  /* 0x0000001306066212 */ /* 0x010fe400078e3cff */
[----:B------:R-:W-:-:S02]  /*5aa0*/  @P0 LOP3.LUT R7, R7, R24, RZ, 0x3c, !PT ;  /* 0x0000001807070212 */ /* 0x000fc400078e3cff */
        /* <DEDUP_REMOVED lines=13> */
[----:B0-----:R-:W-:Y:S01]  /*5b80*/  CS2R R6, SRZ ;  /* 0x0000000000067805 */ /* 0x001fe2000001ff00 */
[----:B------:R-:W-:Y:S02]  /*5b90*/  IMAD.MOV.U32 R4, RZ, RZ, RZ ;  /* 0x000000ffff047224 */ /* 0x000fe400078e00ff */
[----:B------:R-:W-:Y:S02]  /*5ba0*/  IMAD.MOV.U32 R3, RZ, RZ, RZ ;  /* 0x000000ffff037224 */ /* 0x000fe400078e00ff */
[----:B------:R-:W-:-:S07]  /*5bb0*/  IMAD.U32 R5, RZ, RZ, UR6 ;  /* 0x00000006ff057e24 */ /* 0x000fce000f8e00ff */
.L_x_25:
[----:B------:R-:W-:-:S06]  /*5bc0*/  LEA R16, R23, UR14, 0x2 ;  /* 0x0000000e17107c11 */ /* 0x000fcc000f8e10ff */
[----:B------:R-:W5:Y:S01]  /*5bd0*/  LDL R16, [R16+0x4] ;  /* 0x0000040010107983 */ /* 0x000f620000100800 */
[----:B------:R-:W-:Y:S02]  /*5be0*/  IMAD.SHL.U32 R17, R23, 0x20, RZ ;  /* 0x0000002017117824 */ /* 0x000fe400078e00ff */
[----:B------:R-:W-:-:S07]  /*5bf0*/  IMAD.MOV.U32 R18, RZ, RZ, RZ ;  /* 0x000000ffff127224 */ /* 0x000fce00078e00ff */
.L_x_24:
        /* <DEDUP_REMOVED lines=188> */
.L_x_27:
[----:B------:R-:W-:-:S06]  /*67c0*/  LEA R16, R23, UR14, 0x2 ;  /* 0x0000000e17107c11 */ /* 0x000fcc000f8e10ff */
[----:B------:R-:W5:Y:S01]  /*67d0*/  LDL R16, [R16+0x4] ;  /* 0x0000040010107983 */ /* 0x000f620000100800 */
[----:B------:R-:W-:Y:S02]  /*67e0*/  IMAD.SHL.U32 R17, R23, 0x20, RZ ;  /* 0x0000002017117824 */ /* 0x000fe400078e00ff */
[----:B------:R-:W-:-:S07]  /*67f0*/  IMAD.MOV.U32 R18, RZ, RZ, RZ ;  /* 0x000000ffff127224 */ /* 0x000fce00078e00ff */
.L_x_26:
        /* <DEDUP_REMOVED lines=179> */
.L_x_21:
        /* <DEDUP_REMOVED lines=8> */
.L_x_20:
[----:B------:R-:W-:Y:S01]  /*73b0*/  ISETP.NE.AND P0, PT, R11, RZ, PT ;  /* 0x000000ff0b00720c */ /* 0x000fe20003f05270 */
[----:B------:R-:W-:-:S12]  /*73c0*/  BSSY.RECONVERGENT B0, `(.L_x_29) ;  /* 0x0000250000007945 */ /* 0x000fd80003800200 */
[----:B------:R-:W-:Y:S05]  /*73d0*/  @!P0 BRA `(.L_x_30) ;  /* 0x0000002400388947 */ /* 0x000fea0003800000 */
[----:B------:R-:W-:Y:S02]  /*73e0*/  IMAD.MOV.U32 R10, RZ, RZ, RZ ;  /* 0x000000ffff0a7224 */ /* 0x000fe400078e00ff */
[----:B------:R-:W-:Y:S02]  /*73f0*/  IMAD.MOV.U32 R14, RZ, RZ, R11 ;  /* 0x000000ffff0e7224 */ /* 0x000fe400078e000b */
[----:B------:R-:W-:-:S07]  /*7400*/  IMAD.MOV.U32 R15, RZ, RZ, RZ ;  /* 0x000000ffff0f7224 */ /* 0x000fce00078e00ff */
.L_x_39:
        /* <DEDUP_REMOVED lines=13> */
.L_x_34:
[----:B------:R-:W-:-:S06]  /*74e0*/  LEA R18, R23, UR14, 0x2 ;  /* 0x0000000e17127c11 */ /* 0x000fcc000f8e10ff */
[----:B------:R-:W5:Y:S01]  /*74f0*/  LDL R18, [R18+0x4] ;  /* 0x0000040012127983 */ /* 0x000f620000100800 */
[----:B------:R-:W-:Y:S01]  /*7500*/  IMAD.SHL.U32 R19, R23, 0x20, RZ ;  /* 0x0000002017137824 */ /* 0x000fe200078e00ff */
[----:B------:R-:W-:-:S06]  /*7510*/  UMOV UR5, URZ ;  /* 0x000000ff00057c82 */ /* 0x000fcc0008000000 */
.L_x_33:
        /* <DEDUP_REMOVED lines=11> */
[----:B------:R-:W4:Y:S01]  /*75d0*/  @P1 LDG.E R25, desc[UR12][R16.64+0x20] ;  /* 0x0000200c10191981 */ /* 0x000f22000c1e1900 */
[----:B--2---:R-:W-:-:S03]  /*75e0*/  @!P0 LOP3.LUT R5, R5, R22, RZ, 0x3c, !PT ;  /* 0x0000001605058212 */ /* 0x004fc600078e3cff */
[----:B------:R-:W2:Y:S01]  /*75f0*/  @!P0 LDG.E R22, desc[UR12][R16.64] ;  /* 0x0000000c10168981 */ /* 0x000ea2000c1e1900 */
[----:B---3--:R-:W-:-:S03]  /*7600*/  @P1 LOP3.LUT R5, R5, R26, RZ, 0x3c, !PT ;  /* 0x0000001a05051212 */ /* 0x008fc600078e3cff */
[----:B------:R-:W3:Y:S01]  /*7610*/  @P4 LDG.E R26, desc[UR12][R16.64+0x60] ;  /* 0x0000600c101a4981 */ /* 0x000ee2000c1e1900 */
[----:B----4-:R-:W-:-:S03]  /*7620*/  @P2 LOP3.LUT R5, R5, R28, RZ, 0x3c, !PT ;  /* 0x0000001c05052212 */ /* 0x010fc600078e3cff */
[----:B------:R-:W4:Y:S01]  /*7630*/  @P5 LDG.E R28, desc[UR12][R16.64+0x74] ;  /* 0x0000740c101c5981 */ /* 0x000f22000c1e1900 */
[----:B------:R-:W-:-:S03]  /*7640*/  @P3 LOP3.LUT R5, R5, R21, RZ, 0x3c, !PT ;  /* 0x0000001505053212 */ /* 0x000fc600078e3cff */
[----:B------:R-:W4:Y:S01]  /*7650*/  @!P0 LDG.E R21, desc[UR12][R16.64+0x4] ;  /* 0x0000040c10158981 */ /* 0x000f22000c1e1900 */
[----:B--2---:R-:W-:-:S03]  /*7660*/  @!P0 LOP3.LUT R3, R3, R22, RZ, 0x3c, !PT ;  /* 0x0000001603038212 */ /* 0x004fc600078e3cff */
[----:B------:R-:W2:Y:S01]  /*7670*/  @!P0 LDG.E R22, desc[UR12][R16.64+0x8] ;  /* 0x0000080c10168981 */ /* 0x000ea2000c1e1900 */
[----:B---3--:R-:W-:-:S03]  /*7680*/  @P4 LOP3.LUT R5, R5, R26, RZ, 0x3c, !PT ;  /* 0x0000001a05054212 */ /* 0x008fc600078e3cff */
[----:B------:R-:W3:Y:S01]  /*7690*/  @P1 LDG.E R26, desc[UR12][R16.64+0x14] ;  /* 0x0000140c101a1981 */ /* 0x000ee2000c1e1900 */
[----:B----4-:R-:W-:-:S03]  /*76a0*/  @!P0 LOP3.LUT R6, R6, R21, RZ, 0x3c, !PT ;  /* 0x0000001506068212 */ /* 0x010fc600078e3cff */
[----:B------:R-:W4:Y:S01]  /*76b0*/  @!P0 LDG.E R21, desc[UR12][R16.64+0xc] ;  /* 0x00000c0c10158981 */ /* 0x000f22000c1e1900 */
[----:B--2---:R-:W-:-:S03]  /*76c0*/  @!P0 LOP3.LUT R7, R7, R22, RZ, 0x3c, !PT ;  /* 0x0000001607078212 */ /* 0x004fc600078e3cff */
[----:B------:R-:W2:Y:S01]  /*76d0*/  @P1 LDG.E R22, desc[UR12][R16.64+0x1c] ;  /* 0x00001c0c10161981 */ /* 0x000ea2000c1e1900 */
[----:B---3--:R-:W-:-:S03]  /*76e0*/  @P1 LOP3.LUT R3, R3, R26, RZ, 0x3c, !PT ;  /* 0x0000001a03031212 */ /* 0x008fc600078e3cff */
[----:B------:R-:W3:Y:S01]  /*76f0*/  @P2 LDG.E R26, desc[UR12][R16.64+0x28] ;  /* 0x0000280c101a2981 */ /* 0x000ee2000c1e1900 */
[----:B----4-:R-:W-:-:S03]  /*7700*/  @!P0 LOP3.LUT R4, R4, R21, RZ, 0x3c, !PT ;  /* 0x0000001504048212 */ /* 0x010fc600078e3cff */
        /* <DEDUP_REMOVED lines=36> */
[----:B--2---:R-:W-:-:S03]  /*7950*/  @P5 LOP3.LUT R7, R7, R22, RZ, 0x3c, !PT ;  /* 0x0000001607075212 */ /* 0x004fc600078e3cff */
[----:B------:R-:W2:Y:S01]  /*7960*/  @P6 LDG.E R22, desc[UR12][R16.64+0x80] ;  /* 0x0000800c10166981 */ /* 0x000ea2000c1e1900 */
[----:B---3--:R-:W-:-:S04]  /*7970*/  @P6 LOP3.LUT R3, R3, R26, RZ, 0x3c, !PT ;  /* 0x0000001a03036212 */ /* 0x008fc800078e3cff */
        /* <DEDUP_REMOVED lines=39> */
[----:B--2---:R-:W-:-:S03]  /*7bf0*/  @P0 LOP3.LUT R3, R3, R22, RZ, 0x3c, !PT ;  /* 0x0000001603030212 */ /* 0x004fc600078e3cff */
[----:B------:R-:W2:Y:S01]  /*7c00*/  @P1 LDG.E R22, desc[UR12][R16.64+0xb4] ;  /* 0x0000b40c10161981 */ /* 0x000ea2000c1e1900 */
[----:B---3--:R-:W-:-:S03]  /*7c10*/  @P0 LOP3.LUT R7, R7, R26, RZ, 0x3c, !PT ;  /* 0x0000001a07070212 */ /* 0x008fc600078e3cff */
[----:B------:R-:W3:Y:S01]  /*7c20*/  @P1 LDG.E R26, desc[UR12][R16.64+0xbc] ;  /* 0x0000bc0c101a1981 */ /* 0x000ee2000c1e1900 */
[----:B------:R-:W-:Y:S02]  /*7c30*/  @P0 LOP3.LUT R4, R4, R25, RZ, 0x3c, !PT ;  /* 0x0000001904040212 */ /* 0x000fe400078e3cff */
[----:B----4-:R-:W-:Y:S01]  /*7c40*/  @P1 LOP3.LUT R6, R6, R21, RZ, 0x3c, !PT ;  /* 0x0000001506061212 */ /* 0x010fe200078e3cff */
[----:B------:R-:W4:Y:S01]  /*7c50*/  @P2 LDG.E R25, desc[UR12][R16.64+0xcc] ;  /* 0x0000cc0c10192981 */ /* 0x000f22000c1e1900 */
[----:B------:R-:W-:-:S03]  /*7c60*/  LOP3.LUT P0, RZ, R24, 0x8000, RZ, 0xc0, !PT ;  /* 0x0000800018ff7812 */ /* 0x000fc6000780c0ff */
        /* <DEDUP_REMOVED lines=9> */
[----:B------:R-:W3:Y:S01]  /*7d00*/  @P3 LDG.E R21, desc[UR12][R16.64+0xe0] ;  /* 0x0000e00c10153981 */ /* 0x000ee2000c1e1900 */
[----:B------:R-:W-:-:S03]  /*7d10*/  @P2 LOP3.LUT R7, R7, R24, RZ, 0x3c, !PT ;  /* 0x0000001807072212 */ /* 0x000fc600078e3cff */
[----:B------:R-:W3:Y:S01]  /*7d20*/  @P3 LDG.E R24, desc[UR12][R16.64+0xe4] ;  /* 0x0000e40c10183981 */ /* 0x000ee2000c1e1900 */
[----:B--2---:R-:W-:-:S03]  /*7d30*/  @P2 LOP3.LUT R3, R3, R22, RZ, 0x3c, !PT ;  /* 0x0000001603032212 */ /* 0x004fc600078e3cff */
[----:B------:R-:W2:Y:S01]  /*7d40*/  @P3 LDG.E R22, desc[UR12][R16.64+0xdc] ;  /* 0x0000dc0c10163981 */ /* 0x000ea2000c1e1900 */
[----:B------:R-:W-:-:S03]  /*7d50*/  @P2 LOP3.LUT R4, R4, R27, RZ, 0x3c, !PT ;  /* 0x0000001b04042212 */ /* 0x000fc600078e3cff */
[----:B------:R-:W2:Y:S01]  /*7d60*/  @P5 LDG.E R27, desc[UR12][R16.64+0x108] ;  /* 0x0001080c101b5981 */ /* 0x000ea2000c1e1900 */
[----:B----4-:R-:W-:-:S03]  /*7d70*/  @P3 LOP3.LUT R4, R4, R25, RZ, 0x3c, !PT ;  /* 0x0000001904043212 */ /* 0x010fc600078e3cff */
[----:B------:R-:W4:Y:S01]  /*7d80*/  @P4 LDG.E R25, desc[UR12][R16.64+0xfc] ;  /* 0x0000fc0c10194981 */ /* 0x000f22000c1e1900 */
[----:B---3--:R-:W-:-:S03]  /*7d90*/  @P3 LOP3.LUT R6, R6, R21, RZ, 0x3c, !PT ;  /* 0x0000001506063212 */ /* 0x008fc600078e3cff */
        /* <DEDUP_REMOVED lines=22> */
[----:B------:R-:W4:Y:S01]  /*7f00*/  @P0 LDG.E R24, desc[UR12][R16.64+0x134] ;  /* 0x0001340c10180981 */ /* 0x000f22000c1e1900 */
[----:B--2---:R-:W-:-:S03]  /*7f10*/  @P5 LOP3.LUT R7, R7, R22, RZ, 0x3c, !PT ;  /* 0x0000001607075212 */ /* 0x004fc600078e3cff */
[----:B------:R-:W2:Y:S01]  /*7f20*/  @P0 LDG.E R22, desc[UR12][R16.64+0x12c] ;  /* 0x00012c0c10160981 */ /* 0x000ea2000c1e1900 */
[----:B------:R-:W-:-:S03]  /*7f30*/  @P6 LOP3.LUT R7, R7, R26, RZ, 0x3c, !PT ;  /* 0x0000001a07076212 */ /* 0x000fc600078e3cff */
[----:B------:R-:W2:Y:S01]  /*7f40*/  @P0 LDG.E R26, desc[UR12][R16.64+0x13c] ;  /* 0x00013c0c101a0981 */ /* 0x000ea2000c1e1900 */
[----:B------:R-:W-:-:S04]  /*7f50*/  UIADD3 UR5, UPT, UPT, UR5, 0x10, URZ ;  /* 0x0000001005057890 */ /* 0x000fc8000fffe0ff */
[----:B------:R-:W-:Y:S01]  /*7f60*/  UISETP.NE.AND UP0, UPT, UR5, 0x20, UPT ;  /* 0x000000200500788c */ /* 0x000fe2000bf05270 */
[----:B------:R-:W-:Y:S02]  /*7f70*/  @P6 LOP3.LUT R5, R5, R28, RZ, 0x3c, !PT ;  /* 0x0000001c05056212 */ /* 0x000fe400078e3cff */
[----:B---3--:R-:W-:Y:S02]  /*7f80*/  @P6 LOP3.LUT R4, R4, R21, RZ, 0x3c, !PT ;  /* 0x0000001504046212 */ /* 0x008fe400078e3cff */
[----:B----4-:R-:W-:Y:S02]  /*7f90*/  @P0 LOP3.LUT R6, R6, R25, RZ, 0x3c, !PT ;  /* 0x0000001906060212 */ /* 0x010fe400078e3cff */
[----:B------:R-:W-:Y:S02]  /*7fa0*/  @P0 LOP3.LUT R7, R7, R24, RZ, 0x3c, !PT ;  /* 0x0000001807070212 */ /* 0x000fe400078e3cff */
[----:B------:R-:W-:Y:S02]  /*7fb0*/  @P0 LOP3.LUT R4, R4, R27, RZ, 0x3c, !PT ;  /* 0x0000001b04040212 */ /* 0x000fe400078e3cff */
[----:B--2---:R-:W-:-:S02]  /*7fc0*/  @P0 LOP3.LUT R3, R3, R22, RZ, 0x3c, !PT ;  /* 0x0000001603030212 */ /* 0x004fc400078e3cff */
        /* <DEDUP_REMOVED lines=17> */
.L_x_36:
[----:B------:R-:W-:-:S06]  /*80e0*/  LEA R18, R23, UR14, 0x2 ;  /* 0x0000000e17127c11 */ /* 0x000fcc000f8e10ff */
[----:B------:R-:W5:Y:S01]  /*80f0*/  LDL R18, [R18+0x4] ;  /* 0x0000040012127983 */ /* 0x000f620000100800 */
[----:B------:R-:W-:Y:S01]  /*8100*/  IMAD.SHL.U32 R19, R23, 0x20, RZ ;  /* 0x0000002017137824 */ /* 0x000fe200078e00ff */
[----:B------:R-:W-:-:S06]  /*8110*/  UMOV UR5, URZ ;  /* 0x000000ff00057c82 */ /* 0x000fcc0008000000 */
.L_x_35:
        /* <DEDUP_REMOVED lines=188> */
.L_x_38:
[----:B------:R-:W-:-:S06]  /*8ce0*/  LEA R18, R22, UR14, 0x2 ;  /* 0x0000000e16127c11 */ /* 0x000fcc000f8e10ff */
[----:B------:R-:W5:Y:S01]  /*8cf0*/  LDL R18, [R18+0x4] ;  /* 0x0000040012127983 */ /* 0x000f620000100800 */
[----:B------:R-:W-:Y:S01]  /*8d00*/  IMAD.SHL.U32 R19, R22, 0x20, RZ ;  /* 0x0000002016137824 */ /* 0x000fe200078e00ff */
[----:B------:R-:W-:-:S06]  /*8d10*/  UMOV UR5, URZ ;  /* 0x000000ff00057c82 */ /* 0x000fcc0008000000 */
.L_x_37:
        /* <DEDUP_REMOVED lines=179> */
.L_x_32:
[----:B------:R-:W-:Y:S05]  /*9850*/  BSYNC.RECONVERGENT B1 ;  /* 0x0000000000017941 */ /* 0x000fea0003800200 */
.L_x_31:
[----:B------:R-:W-:Y:S01]  /*9860*/  ISETP.GT.U32.AND P0, PT, R14, 0x3, PT ;  /* 0x000000030e00780c */ /* 0x000fe20003f04070 */
[----:B------:R-:W-:Y:S01]  /*9870*/  VIADD R10, R10, 0x1 ;  /* 0x000000010a0a7836 */ /* 0x000fe20000000000 */
[--C-:B------:R-:W-:Y:S02]  /*9880*/  SHF.R.U64 R14, R14, 0x2, R15.reuse ;  /* 0x000000020e0e7819 */ /* 0x100fe4000000120f */
[----:B------:R-:W-:Y:S02]  /*9890*/  ISETP.GT.U32.AND.EX P0, PT, R15, RZ, PT, P0 ;  /* 0x000000ff0f00720c */ /* 0x000fe40003f04100 */
[----:B------:R-:W-:-:S11]  /*98a0*/  SHF.R.U32.HI R15, RZ, 0x2, R15 ;  /* 0x00000002ff0f7819 */ /* 0x000fd6000001160f */
[----:B------:R-:W-:Y:S05]  /*98b0*/  @P0 BRA `(.L_x_39) ;  /* 0xffffffd800d40947 */ /* 0x000fea000383ffff */
.L_x_30:
[----:B------:R-:W-:Y:S05]  /*98c0*/  BSYNC.RECONVERGENT B0 ;  /* 0x0000000000007941 */ /* 0x000fea0003800200 */
.L_x_29:
[----:B01234-:R-:W-:Y:S01]  /*98d0*/  SHF.R.U32.HI R4, RZ, 0x2, R3 ;  /* 0x00000002ff047819 */ /* 0x01ffe20000011603 */
[----:B------:R-:W-:Y:S01]  /*98e0*/  IMAD R2, R11, 0x587c5, R2 ;  /* 0x000587c50b027824 */ /* 0x000fe200078e0202 */
[----:B------:R-:W0:Y:S01]  /*98f0*/  S2UR UR6, SR_CgaCtaId ;  /* 0x00000000000679c3 */ /* 0x000e220000008800 */
[----:B------:R-:W-:Y:S01]  /*9900*/  UMOV UR5, 0x400 ;  /* 0x0000040000057882 */ /* 0x000fe20000000000 */
[----:B------:R-:W-:Y:S01]  /*9910*/  LOP3.LUT R4, R4, R3, RZ, 0x3c, !PT ;  /* 0x0000000304047212 */ /* 0x000fe200078e3cff */
[----:B------:R-:W-:Y:S01]  /*9920*/  IMAD.SHL.U32 R3, R5, 0x10, RZ ;  /* 0x0000001005037824 */ /* 0x000fe200078e00ff */
[----:B------:R-:W-:-:S03]  /*9930*/  UISETP.NE.AND UP0, UPT, UR7, URZ, UPT ;  /* 0x000000ff0700728c */ /* 0x000fc6000bf05270 */
[----:B------:R-:W-:-:S05]  /*9940*/  IMAD.SHL.U32 R6, R4, 0x2, RZ ;  /* 0x0000000204067824 */ /* 0x000fca00078e00ff */
[----:B------:R-:W-:Y:S01]  /*9950*/  LOP3.LUT R6, R4, R6, R3, 0x96, !PT ;  /* 0x0000000604067212 */ /* 0x000fe200078e9603 */
[----:B------:R-:W-:-:S03]  /*9960*/  IMAD.MOV.U32 R3, RZ, RZ, 0x2f800000 ;  /* 0x2f800000ff037424 */ /* 0x000fc600078e00ff */
[----:B------:R-:W-:Y:S02]  /*9970*/  LOP3.LUT R5, R6, R5, RZ, 0x3c, !PT ;  /* 0x0000000506057212 */ /* 0x000fe400078e3cff */
[----:B------:R-:W1:Y:S02]  /*9980*/  S2R R6, SR_TID.X ;  /* 0x0000000000067919 */ /* 0x000e640000002100 */
[----:B------:R-:W-:Y:S02]  /*9990*/  IADD3 R2, PT, PT, R2, 0x587c5, R5 ;  /* 0x000587c502027810 */ /* 0x000fe40007ffe005 */
[----:B------:R-:W-:Y:S02]  /*99a0*/  SHF.R.S32.HI R5, RZ, 0x1f, R0 ;  /* 0x0000001fff057819 */ /* 0x000fe40000011400 */
[----:B------:R-:W-:Y:S01]  /*99b0*/  I2FP.F32.U32 R2, R2 ;  /* 0x0000000200027245 */ /* 0x000fe20000201000 */
[----:B0-----:R-:W-:Y:S01]  /*99c0*/  ULEA UR9, UR6, UR5, 0x18 ;  /* 0x0000000506097291 */ /* 0x001fe2000f8ec0ff */
[----:B------:R-:W-:Y:S01]  /*99d0*/  LEA.HI R5, R5, R0, RZ, 0x8 ;  /* 0x0000000005057211 */ /* 0x000fe200078f40ff */
[----:B------:R-:W-:-:S02]  /*99e0*/  UIADD3 UR5, UPT, UPT, UR5, 0x1000, URZ ;  /* 0x0000100005057890 */ /* 0x000fc4000fffe0ff */
[----:B------:R-:W-:Y:S01]  /*99f0*/  FFMA R2, R2, R3, 1.1641532182693481445e-10 ;  /* 0x2f00000002027423 */ /* 0x000fe20000000003 */
[----:B------:R-:W-:Y:S01]  /*9a00*/  LOP3.LUT R5, R5, 0xfffff00, RZ, 0xc0, !PT ;  /* 0x0fffff0005057812 */ /* 0x000fe200078ec0ff */
[----:B------:R-:W-:Y:S02]  /*9a10*/  ULEA UR5, UR6, UR5, 0x18 ;  /* 0x0000000506057291 */ /* 0x000fe4000f8ec0ff */
[----:B------:R-:W-:Y:S02]  /*9a20*/  FMUL R2, R2, 2.14748364800000000000e+09 ;  /* 0x4f00000002027820 */ /* 0x000fe40000400000 */
[----:B------:R-:W-:-:S04]  /*9a30*/  IMAD.IADD R5, R0, 0x1, -R5 ;  /* 0x0000000100057824 */ /* 0x000fc800078e0a05 */
[----:B------:R-:W0:Y:S01]  /*9a40*/  F2I.TRUNC.NTZ R2, R2 ;  /* 0x0000000200027305 */ /* 0x000e22000020f100 */
[----:B------:R-:W-:-:S05]  /*9a50*/  LEA R5, R5, UR9, 0x4 ;  /* 0x0000000905057c11 */ /* 0x000fca000f8e20ff */
[----:B------:R-:W-:Y:S01]  /*9a60*/  LDS.128 R12, [R5] ;  /* 0x00000000050c7984 */ /* 0x000fe20000000c00 */
[----:B-1----:R-:W-:Y:S02]  /*9a70*/  LEA R7, R6, UR5, 0x4 ;  /* 0x0000000506077c11 */ /* 0x002fe4000f8e20ff */
[----:B0-----:R-:W-:-:S04]  /*9a80*/  SHF.R.S32.HI R3, RZ, 0x1f, R2 ;  /* 0x0000001fff037819 */ /* 0x001fc80000011402 */
[----:B------:R-:W-:-:S04]  /*9a90*/  LEA.HI R3, R3, R2, RZ, 0x8 ;  /* 0x0000000203037211 */ /* 0x000fc800078f40ff */
[----:B------:R-:W-:-:S05]  /*9aa0*/  LOP3.LUT R3, R3, 0xfffff00, RZ, 0xc0, !PT ;  /* 0x0fffff0003037812 */ /* 0x000fca00078ec0ff */
[----:B------:R-:W-:-:S05]  /*9ab0*/  IMAD.IADD R3, R2, 0x1, -R3 ;  /* 0x0000000102037824 */ /* 0x000fca00078e0a03 */
[----:B------:R-:W-:-:S05]  /*9ac0*/  LEA R3, R3, UR9, 0x4 ;  /* 0x0000000903037c11 */ /* 0x000fca000f8e20ff */
[----:B------:R-:W0:Y:S02]  /*9ad0*/  LDS.128 R16, [R3] ;  /* 0x0000000003107984 */ /* 0x000e240000000c00 */
[----:B0-----:R-:W-:-:S06]  /*9ae0*/  DSETP.GT.AND P0, PT, R14, R18, PT ;  /* 0x000000120e00722a */ /* 0x001fcc0003f04000 */
[----:B------:R-:W-:Y:S02]  /*9af0*/  FSEL R14, R14, R18, P0 ;  /* 0x000000120e0e7208 */ /* 0x000fe40000000000 */
[----:B------:R-:W-:Y:S02]  /*9b00*/  FSEL R15, R15, R19, P0 ;  /* 0x000000130f0f7208 */ /* 0x000fe40000000000 */
[----:B------:R-:W-:Y:S02]  /*9b10*/  FSEL R12, R12, R16, P0 ;  /* 0x000000100c0c7208 */ /* 0x000fe40000000000 */
[----:B------:R-:W-:-:S05]  /*9b20*/  FSEL R13, R13, R17, P0 ;  /* 0x000000110d0d7208 */ /* 0x000fca0000000000 */
[----:B------:R0:W-:Y:S01]  /*9b30*/  STS.128 [R7], R12 ;  /* 0x0000000c07007388 */ /* 0x0001e20000000c00 */
[----:B------:R-:W1:Y:S01]  /*9b40*/  S2UR UR5, SR_CLOCKLO ;  /* 0x00000000000579c3 */ /* 0x000e620000005000 */
[----:B------:R-:W-:Y:S01]  /*9b50*/  NOP ;  /* 0x0000000000007918 */ /* 0x000fe20000000000 */
[----:B-1----:R-:W-:Y:S02]  /*9b60*/  USHF.R.S32.HI UR6, URZ, 0x1f, UR5 ;  /* 0x0000001fff067899 */ /* 0x002fe40008011405 */
[----:B------:R-:W-:Y:S02]  /*9b70*/  ULOP3.LUT UR5, UR5, 0xaad26b49, URZ, 0x3c, !UPT ;  /* 0xaad26b4905057892 */ /* 0x000fe4000f8e3cff */
[----:B------:R-:W-:Y:S02]  /*9b80*/  ULOP3.LUT UR6, UR6, 0xf7dcefdd, URZ, 0x3c, !UPT ;  /* 0xf7dcefdd06067892 */ /* 0x000fe4000f8e3cff */
[----:B------:R-:W-:Y:S02]  /*9b90*/  UIMAD UR5, UR5, 0x4182bed5, URZ ;  /* 0x4182bed5050578a4 */ /* 0x000fe4000f8e02ff */
[----:B------:R-:W-:-:S02]  /*9ba0*/  UIMAD UR6, UR6, -0x658354e5, URZ ;  /* 0x9a7cab1b060678a4 */ /* 0x000fc4000f8e02ff */
[----:B------:R-:W-:Y:S02]  /*9bb0*/  UIADD3 UR10, UPT, UPT, UR5, 0x75bcd15, URZ ;  /* 0x075bcd15050a7890 */ /* 0x000fe4000fffe0ff */
[----:B------:R-:W-:Y:S02]  /*9bc0*/  ULOP3.LUT UR11, UR5, 0x159a55e5, URZ, 0x3c, !UPT ;  /* 0x159a55e5050b7892 */ /* 0x000fe4000f8e3cff */
[----:B------:R-:W-:Y:S02]  /*9bd0*/  UIADD3 UR15, UPT, UPT, UR5, 0x583f19, URZ ;  /* 0x00583f19050f7890 */ /* 0x000fe4000fffe0ff */
[----:B------:R-:W-:Y:S01]  /*9be0*/  UIADD3 UR9, UPT, UPT, UR5, 0x64f0c9, UR6 ;  /* 0x0064f0c905097890 */ /* 0x000fe2000fffe006 */
[----:B0-----:R-:W-:Y:S01]  /*9bf0*/  IMAD.U32 R13, RZ, RZ, UR10 ;  /* 0x0000000aff0d7e24 */ /* 0x001fe2000f8e00ff */
[----:B------:R-:W-:Y:S01]  /*9c00*/  UIADD3 UR5, UPT, UPT, UR6, 0x1f123bb5, URZ ;  /* 0x1f123bb506057890 */ /* 0x000fe2000fffe0ff */
[----:B------:R-:W-:Y:S01]  /*9c10*/  IMAD.U32 R4, RZ, RZ, UR11 ;  /* 0x0000000bff047e24 */ /* 0x000fe2000f8e00ff */
[----:B------:R-:W-:Y:S01]  /*9c20*/  ULOP3.LUT UR6, UR6, 0x5491333, URZ, 0x3c, !UPT ;  /* 0x0549133306067892 */ /* 0x000fe2000f8e3cff */
[----:B------:R-:W-:-:S02]  /*9c30*/  IMAD.U32 R11, RZ, RZ, UR15 ;  /* 0x0000000fff0b7e24 */ /* 0x000fc4000f8e00ff */
[----:B------:R-:W-:Y:S02]  /*9c40*/  IMAD.U32 R12, RZ, RZ, UR9 ;  /* 0x00000009ff0c7e24 */ /* 0x000fe4000f8e00ff */
[----:B------:R-:W-:Y:S02]  /*9c50*/  IMAD.U32 R5, RZ, RZ, UR5 ;  /* 0x00000005ff057e24 */ /* 0x000fe4000f8e00ff */
[----:B------:R-:W-:Y:S01]  /*9c60*/  IMAD.U32 R10, RZ, RZ, UR6 ;  /* 0x00000006ff0a7e24 */ /* 0x000fe2000f8e00ff */
[----:B------:R0:W-:Y:S01]  /*9c70*/  STL.64 [R1], R12 ;  /* 0x0000000c01007387 */ /* 0x0001e20000100a00 */
[----:B------:R-:W-:Y:S02]  /*9c80*/  IMAD.U32 R0, RZ, RZ, UR10 ;  /* 0x0000000aff007e24 */ /* 0x000fe4000f8e00ff */
[----:B------:R-:W-:Y:S01]  /*9c90*/  IMAD.U32 R3, RZ, RZ, UR15 ;  /* 0x0000000fff037e24 */ /* 0x000fe2000f8e00ff */
[----:B------:R0:W-:Y:S04]  /*9ca0*/  STL.64 [R1+0x8], R4 ;  /* 0x0000080401007387 */ /* 0x0001e80000100a00 */
[----:B------:R0:W-:Y:S01]  /*9cb0*/  STL.64 [R1+0x10], R10 ;  /* 0x0000100a01007387 */ /* 0x0001e20000100a00 */
[----:B------:R-:W-:Y:S05]  /*9cc0*/  BRA.U !UP0, `(.L_x_40) ;  /* 0x0000002508307547 */ /* 0x000fea000b800000 */
[----:B------:R-:W-:Y:S01]  /*9cd0*/  IMAD.MOV.U32 R7, RZ, RZ, RZ ;  /* 0x000000ffff077224 */ /* 0x000fe200078e00ff */
[----:B------:R-:W-:Y:S01]  /*9ce0*/  UMOV UR11, UR7 ;  /* 0x00000007000b7c82 */ /* 0x000fe20008000000 */
[----:B------:R-:W-:-:S05]  /*9cf0*/  UMOV UR5, URZ ;  /* 0x000000ff00057c82 */ /* 0x000fca0008000000 */
.L_x_48:
[----:B------:R-:W-:-:S04]  /*9d00*/  ULOP3.LUT UR10, UR11, 0x3, URZ, 0xc0, !UPT ;  /* 0x000000030b0a7892 */ /* 0x000fc8000f8ec0ff */
[----:B------:R-:W-:-:S04]  /*9d10*/  UISETP.NE.U32.AND UP0, UPT, UR10, URZ, UPT ;  /* 0x000000ff0a00728c */ /* 0x000fc8000bf05070 */
[----:B------:R-:W-:-:S09]  /*9d20*/  UISETP.NE.AND.EX UP0, UPT, URZ, URZ, UPT, UP0 ;  /* 0x000000ffff00728c */ /* 0x000fd2000bf05300 */
[----:B-123--:R-:W-:Y:S05]  /*9d30*/  BRA.U !UP0, `(.L_x_41) ;  /* 0x0000002108f47547 */ /* 0x00efea000b800000 */
[----:B0-----:R-:W0:Y:S01]  /*9d40*/  LDC.64 R10, c[0x4][RZ] ;  /* 0x01000000ff0a7b82 */ /* 0x001e220000000a00 */
[----:B------:R-:W-:Y:S01]  /*9d50*/  IMAD.MOV.U32 R0, RZ, RZ, RZ ;  /* 0x000000ffff007224 */ /* 0x000fe200078e00ff */
[----:B------:R-:W-:Y:S01]  /*9d60*/  CS2R R2, SRZ ;  /* 0x0000000000027805 */ /* 0x000fe2000001ff00 */
[----:B------:R-:W-:Y:S01]  /*9d70*/  IMAD.MOV.U32 R20, RZ, RZ, RZ ;  /* 0x000000ffff147224 */ /* 0x000fe200078e00ff */
[----:B------:R-:W-:Y:S01]  /*9d80*/  CS2R R4, SRZ ;  /* 0x0000000000047805 */ /* 0x000fe2000001ff00 */
[----:B0-----:R-:W-:-:S07]  /*9d90*/  IMAD.WIDE.U32 R10, R7, 0xc80, R10 ;  /* 0x00000c80070a7825 */ /* 0x001fce00078e000a */
.L_x_43:
[----:B------:R-:W-:-:S06]  /*9da0*/  LEA R14, R20, UR14, 0x2 ;  /* 0x0000000e140e7c11 */ /* 0x000fcc000f8e10ff */
[----:B------:R-:W5:Y:S01]  /*9db0*/  LDL R14, [R14+0x4] ;  /* 0x000004000e0e7983 */ /* 0x000f620000100800 */
[----:B------:R-:W-:Y:S02]  /*9dc0*/  IMAD.SHL.U32 R15, R20, 0x20, RZ ;  /* 0x00000020140f7824 */ /* 0x000fe400078e00ff */
[----:B------:R-:W-:-:S07]  /*9dd0*/  IMAD.MOV.U32 R16, RZ, RZ, RZ ;  /* 0x000000ffff107224 */ /* 0x000fce00078e00ff */
.L_x_42:
        /* <DEDUP_REMOVED lines=9> */
[----:B------:R-:W4:Y:S04]  /*9e70*/  @!P0 LDG.E R18, desc[UR12][R12.64+0x10] ;  /* 0x0000100c0c128981 */ /* 0x000f28000c1e1900 */
[----:B------:R-:W4:Y:S04]  /*9e80*/  @P2 LDG.E R21, desc[UR12][R12.64+0x28] ;  /* 0x0000280c0c152981 */ /* 0x000f28000c1e1900 */
[----:B------:R-:W4:Y:S04]  /*9e90*/  @P1 LDG.E R22, desc[UR12][R12.64+0x24] ;  /* 0x0000240c0c161981 */ /* 0x000f28000c1e1900 */
        /* <DEDUP_REMOVED lines=8> */
[----:B----4-:R-:W-:-:S03]  /*9f20*/  @!P0 LOP3.LUT R3, R3, R18, RZ, 0x3c, !PT ;  /* 0x0000001203038212 */ /* 0x010fc600078e3cff */
[----:B------:R-:W4:Y:S01]  /*9f30*/  @!P0 LDG.E R18, desc[UR12][R12.64+0x8] ;  /* 0x0000080c0c128981 */ /* 0x000f22000c1e1900 */
        /* <DEDUP_REMOVED lines=8> */
[----:B--2---:R-:W-:-:S03]  /*9fc0*/  @!P0 LOP3.LUT R4, R4, R17, RZ, 0x3c, !PT ;  /* 0x0000001104048212 */ /* 0x004fc600078e3cff */
[----:B------:R-:W2:Y:S01]  /*9fd0*/  @P2 LDG.E R17, desc[UR12][R12.64+0x2c] ;  /* 0x00002c0c0c112981 */ /* 0x000ea2000c1e1900 */
[----:B---3--:R-:W-:-:S03]  /*9fe0*/  @!P0 LOP3.LUT R2, R2, R19, RZ, 0x3c, !PT ;  /* 0x0000001302028212 */ /* 0x008fc600078e3cff */
[----:B------:R-:W3:Y:S01]  /*9ff0*/  @P2 LDG.E R19, desc[UR12][R12.64+0x34] ;  /* 0x0000340c0c132981 */ /* 0x000ee2000c1e1900 */
[----:B----4-:R-:W-:-:S03]  /*a000*/  @!P0 LOP3.LUT R5, R5, R18, RZ, 0x3c, !PT ;  /* 0x0000001205058212 */ /* 0x010fc600078e3cff */
        /* <DEDUP_REMOVED lines=25> */
[----:B------:R-:W-:Y:S02]  /*a1a0*/  LOP3.LUT P0, RZ, R23, 0x80, RZ, 0xc0, !PT ;  /* 0x0000008017ff7812 */ /* 0x000fe4000780c0ff */
[----:B------:R-:W-:-:S04]  /*a1b0*/  @P5 LOP3.LUT R0, R0, R29, RZ, 0x3c, !PT ;  /* 0x0000001d00005212 */ /* 0x000fc800078e3cff */
[----:B------:R-:W-:-:S07]  /*a1c0*/  @P6 LOP3.LUT R0, R0, R27, RZ, 0x3c, !PT ;  /* 0x0000001b00006212 */ /* 0x000fce00078e3cff */
        /* <DEDUP_REMOVED lines=16> */
[----:B------:R-:W-:Y:S02]  /*a2d0*/  @P0 LOP3.LUT R0, R0, R27, RZ, 0x3c, !PT ;  /* 0x0000001b00000212 */ /* 0x000fe400078e3cff */
[----:B--2---:R-:W-:Y:S02]  /*a2e0*/  @P6 LOP3.LUT R4, R4, R17, RZ, 0x3c, !PT ;  /* 0x0000001104046212 */ /* 0x004fe400078e3cff */
[----:B---3--:R-:W-:Y:S02]  /*a2f0*/  @P6 LOP3.LUT R2, R2, R19, RZ, 0x3c, !PT ;  /* 0x0000001302026212 */ /* 0x008fe400078e3cff */
[----:B----4-:R-:W-:Y:S02]  /*a300*/  @P6 LOP3.LUT R5, R5, R18, RZ, 0x3c, !PT ;  /* 0x0000001205056212 */ /* 0x010fe400078e3cff */
[----:B------:R-:W-:Y:S02]  /*a310*/  @P0 LOP3.LUT R4, R4, R21, RZ, 0x3c, !PT ;  /* 0x0000001504040212 */ /* 0x000fe400078e3cff */
[----:B------:R-:W-:-:S02]  /*a320*/  @P6 LOP3.LUT R3, R3, R22, RZ, 0x3c, !PT ;  /* 0x0000001603036212 */ /* 0x000fc400078e3cff */
[----:B------:R-:W-:Y:S02]  /*a330*/  @P0 LOP3.LUT R2, R2, R25, RZ, 0x3c, !PT ;  /* 0x0000001902020212 */ /* 0x000fe400078e3cff */
[----:B------:R-:W-:Y:S02]  /*a340*/  @P0 LOP3.LUT R3, R3, R26, RZ, 0x3c, !PT ;  /* 0x0000001a03030212 */ /* 0x000fe400078e3cff */
[----:B------:R-:W-:Y:S02]  /*a350*/  @P0 LOP3.LUT R5, R5, R24, RZ, 0x3c, !PT ;  /* 0x0000001805050212 */ /* 0x000fe400078e3cff */
        /* <DEDUP_REMOVED lines=28> */
[----:B------:R-:W-:Y:S02]  /*a520*/  LOP3.LUT P0, RZ, R23, 0x8000, RZ, 0xc0, !PT ;  /* 0x0000800017ff7812 */ /* 0x000fe4000780c0ff */
[----:B----4-:R-:W-:Y:S01]  /*a530*/  @P5 LOP3.LUT R0, R0, R21, RZ, 0x3c, !PT ;  /* 0x0000001500005212 */ /* 0x010fe200078e3cff */
[----:B------:R-:W4:Y:S04]  /*a540*/  @P2 LDG.E R23, desc[UR12][R12.64+0xcc] ;  /* 0x0000cc0c0c172981 */ /* 0x000f28000c1e1900 */
[----:B------:R-:W2:Y:S01]  /*a550*/  @P1 LDG.E R21, desc[UR12][R12.64+0xc0] ;  /* 0x0000c00c0c151981 */ /* 0x000ea2000c1e1900 */
[----:B------:R-:W-:-:S03]  /*a560*/  @P1 LOP3.LUT R3, R3, R26, RZ, 0x3c, !PT ;  /* 0x0000001a03031212 */ /* 0x000fc600078e3cff */
        /* <DEDUP_REMOVED lines=8> */
[----:B------:R-:W2:Y:S04]  /*a5f0*/  @P4 LDG.E R25, desc[UR12][R12.64+0xfc] ;  /* 0x0000fc0c0c194981 */ /* 0x000ea8000c1e1900 */
[----:B------:R-:W2:Y:S01]  /*a600*/  @P0 LDG.E R27, desc[UR12][R12.64+0x12c] ;  /* 0x00012c0c0c1b0981 */ /* 0x000ea2000c1e1900 */
[----:B---3--:R-:W-:-:S03]  /*a610*/  @P1 LOP3.LUT R4, R4, R19, RZ, 0x3c, !PT ;  /* 0x0000001304041212 */ /* 0x008fc600078e3cff */
[----:B------:R-:W3:Y:S01]  /*a620*/  @P3 LDG.E R19, desc[UR12][R12.64+0xe0] ;  /* 0x0000e00c0c133981 */ /* 0x000ee2000c1e1900 */
[----:B----4-:R-:W-:-:S03]  /*a630*/  @P2 LOP3.LUT R4, R4, R23, RZ, 0x3c, !PT ;  /* 0x0000001704042212 */ /* 0x010fc600078e3cff */
[----:B------:R-:W4:Y:S01]  /*a640*/  @P4 LDG.E R23, desc[UR12][R12.64+0xf4] ;  /* 0x0000f40c0c174981 */ /* 0x000f22000c1e1900 */
[----:B--2---:R-:W-:-:S03]  /*a650*/  @P1 LOP3.LUT R2, R2, R21, RZ, 0x3c, !PT ;  /* 0x0000001502021212 */ /* 0x004fc600078e3cff */
[----:B------:R-:W2:Y:S01]  /*a660*/  @P3 LDG.E R21, desc[UR12][R12.64+0xe8] ;  /* 0x0000e80c0c153981 */ /* 0x000ea2000c1e1900 */
[----:B------:R-:W-:-:S03]  /*a670*/  @P2 LOP3.LUT R2, R2, R17, RZ, 0x3c, !PT ;  /* 0x0000001102022212 */ /* 0x000fc600078e3cff */
[----:B------:R-:W2:Y:S01]  /*a680*/  @P5 LDG.E R17, desc[UR12][R12.64+0x108] ;  /* 0x0001080c0c115981 */ /* 0x000ea2000c1e1900 */
[----:B------:R-:W-:Y:S02]  /*a690*/  @P3 LOP3.LUT R3, R3, R26, RZ, 0x3c, !PT ;  /* 0x0000001a03033212 */ /* 0x000fe400078e3cff */
[----:B------:R-:W-:Y:S01]  /*a6a0*/  @P3 LOP3.LUT R5, R5, R18, RZ, 0x3c, !PT ;  /* 0x0000001205053212 */ /* 0x000fe200078e3cff */
[----:B------:R-:W2:Y:S01]  /*a6b0*/  @P0 LDG.E R26, desc[UR12][R12.64+0x134] ;  /* 0x0001340c0c1a0981 */ /* 0x000ea2000c1e1900 */
[----:B------:R-:W-:-:S03]  /*a6c0*/  @P4 LOP3.LUT R3, R3, R28, RZ, 0x3c, !PT ;  /* 0x0000001c03034212 */ /* 0x000fc600078e3cff */
[----:B------:R-:W2:Y:S01]  /*a6d0*/  @P5 LDG.E R18, desc[UR12][R12.64+0x10c] ;  /* 0x00010c0c0c125981 */ /* 0x000ea2000c1e1900 */
[----:B------:R-:W-:Y:S02]  /*a6e0*/  @P4 LOP3.LUT R5, R5, R22, RZ, 0x3c, !PT ;  /* 0x0000001605054212 */ /* 0x000fe400078e3cff */
[----:B------:R-:W-:Y:S01]  /*a6f0*/  @P5 LOP3.LUT R3, R3, R24, RZ, 0x3c, !PT ;  /* 0x0000001803035212 */ /* 0x000fe200078e3cff */
[----:B------:R-:W2:Y:S04]  /*a700*/  @P6 LDG.E R22, desc[UR12][R12.64+0x120] ;  /* 0x0001200c0c166981 */ /* 0x000ea8000c1e1900 */
        /* <DEDUP_REMOVED lines=9> */
[----:B------:R-:W4:Y:S01]  /*a7a0*/  @P6 LDG.E R17, desc[UR12][R12.64+0x124] ;  /* 0x0001240c0c116981 */ /* 0x000f22000c1e1900 */
[----:B------:R-:W-:-:S03]  /*a7b0*/  @P4 LOP3.LUT R2, R2, R25, RZ, 0x3c, !PT ;  /* 0x0000001902024212 */ /* 0x000fc600078e3cff */
[----:B------:R-:W4:Y:S01]  /*a7c0*/  @P0 LDG.E R25, desc[UR12][R12.64+0x138] ;  /* 0x0001380c0c190981 */ /* 0x000f22000c1e1900 */
[----:B------:R-:W-:-:S05]  /*a7d0*/  VIADD R16, R16, 0x10 ;  /* 0x0000001010107836 */ /* 0x000fca0000000000 */
[----:B------:R-:W-:Y:S02]  /*a7e0*/  ISETP.NE.AND P1, PT, R16, 0x20, PT ;  /* 0x000000201000780c */ /* 0x000fe40003f25270 */
[----:B------:R-:W-:Y:S02]  /*a7f0*/  @P5 LOP3.LUT R5, R5, R18, RZ, 0x3c, !PT ;  /* 0x0000001205055212 */ /* 0x000fe400078e3cff */
[----:B------:R-:W-:Y:S02]  /*a800*/  @P6 LOP3.LUT R3, R3, R24, RZ, 0x3c, !PT ;  /* 0x0000001803036212 */ /* 0x000fe400078e3cff */
[----:B------:R-:W-:Y:S02]  /*a810*/  @P6 LOP3.LUT R5, R5, R22, RZ, 0x3c, !PT ;  /* 0x0000001605056212 */ /* 0x000fe400078e3cff */
[----:B------:R-:W-:Y:S02]  /*a820*/  @P0 LOP3.LUT R0, R0, R27, RZ, 0x3c, !PT ;  /* 0x0000001b00000212 */ /* 0x000fe400078e3cff */
[----:B------:R-:W-:-:S02]  /*a830*/  @P0 LOP3.LUT R5, R5, R26, RZ, 0x3c, !PT ;  /* 0x0000001a05050212 */ /* 0x000fc400078e3cff */
[----:B------:R-:W-:Y:S02]  /*a840*/  @P0 LOP3.LUT R3, R3, R28, RZ, 0x3c, !PT ;  /* 0x0000001c03030212 */ /* 0x000fe400078e3cff */
[----:B---3--:R-:W-:Y:S02]  /*a850*/  @P5 LOP3.LUT R2, R2, R19, RZ, 0x3c, !PT ;  /* 0x0000001302025212 */ /* 0x008fe400078e3cff */
[----:B--2---:R-:W-:Y:S02]  /*a860*/  @P6 LOP3.LUT R4, R4, R21, RZ, 0x3c, !PT ;  /* 0x0000001504046212 */ /* 0x004fe400078e3cff */
[----:B----4-:R-:W-:Y:S02]  /*a870*/  @P6 LOP3.LUT R2, R2, R17, RZ, 0x3c, !PT ;  /* 0x0000001102026212 */ /* 0x010fe400078e3cff */
        /* <DEDUP_REMOVED lines=8> */
[----:B------:R1:W-:Y:S01]  /*a900*/  STL.64 [R1+0x10], R2 ;  /* 0x0000100201007387 */ /* 0x0003e20000100a00 */
[----:B------:R-:W-:-:S03]  /*a910*/  UISETP.NE.AND.EX UP0, UPT, URZ, URZ, UPT, UP0 ;  /* 0x000000ffff00728c */ /* 0x000fc6000bf05300 */
[----:B------:R1:W-:Y:S06]  /*a920*/  STL [R1+0x4], R0 ;  /* 0x0000040001007387 */ /* 0x0003ec0000100800 */
[----:B------:R-:W-:Y:S05]  /*a930*/  BRA.U !UP0, `(.L_x_41) ;  /* 0x0000001508f47547 */ /* 0x000fea000b800000 */
[----:B------:R-:W-:Y:S01]  /*a940*/  UMOV UR6, URZ ;  /* 0x000000ff00067c82 */ /* 0x000fe20008000000 */
[----:B-1----:R-:W-:Y:S01]  /*a950*/  IMAD.MOV.U32 R0, RZ, RZ, RZ ;  /* 0x000000ffff007224 */ /* 0x002fe200078e00ff */
[----:B------:R-:W-:Y:S01]  /*a960*/  CS2R R4, SRZ ;  /* 0x0000000000047805 */ /* 0x000fe2000001ff00 */
[----:B------:R-:W-:Y:S02]  /*a970*/  IMAD.MOV.U32 R20, RZ, RZ, RZ ;  /* 0x000000ffff147224 */ /* 0x000fe400078e00ff */
[----:B------:R-:W-:Y:S02]  /*a980*/  IMAD.MOV.U32 R2, RZ, RZ, RZ ;  /* 0x000000ffff027224 */ /* 0x000fe400078e00ff */
[----:B------:R-:W-:-:S07]  /*a990*/  IMAD.U32 R3, RZ, RZ, UR6 ;  /* 0x00000006ff037e24 */ /* 0x000fce000f8e00ff */
.L_x_45:
[----:B------:R-:W-:-:S06]  /*a9a0*/  LEA R14, R20, UR14, 0x2 ;  /* 0x0000000e140e7c11 */ /* 0x000fcc000f8e10ff */
[----:B------:R-:W5:Y:S01]  /*a9b0*/  LDL R14, [R14+0x4] ;  /* 0x000004000e0e7983 */ /* 0x000f620000100800 */
[----:B------:R-:W-:Y:S02]  /*a9c0*/  IMAD.SHL.U32 R15, R20, 0x20, RZ ;  /* 0x00000020140f7824 */ /* 0x000fe400078e00ff */
[----:B------:R-:W-:-:S07]  /*a9d0*/  IMAD.MOV.U32 R16, RZ, RZ, RZ ;  /* 0x000000ffff107224 */ /* 0x000fce00078e00ff */
.L_x_44:
        /* <DEDUP_REMOVED lines=183> */
[----:B--2---:R-:W-:Y:S01]  /*b550*/  IMAD.MOV.U32 R0, RZ, RZ, RZ ;  /* 0x000000ffff007224 */ /* 0x004fe200078e00ff */
[----:B------:R-:W-:Y:S01]  /*b560*/  CS2R R4, SRZ ;  /* 0x0000000000047805 */ /* 0x000fe2000001ff00 */
[----:B------:R-:W-:Y:S02]  /*b570*/  IMAD.MOV.U32 R20, RZ, RZ, RZ ;  /* 0x000000ffff147224 */ /* 0x000fe400078e00ff */
[----:B------:R-:W-:Y:S02]  /*b580*/  IMAD.MOV.U32 R2, RZ, RZ, RZ ;  /* 0x000000ffff027224 */ /* 0x000fe400078e00ff */
[----:B------:R-:W-:-:S07]  /*b590*/  IMAD.U32 R3, RZ, RZ, UR6 ;  /* 0x00000006ff037e24 */ /* 0x000fce000f8e00ff */
.L_x_47:
[----:B------:R-:W-:-:S06]  /*b5a0*/  LEA R14, R20, UR14, 0x2 ;  /* 0x0000000e140e7c11 */ /* 0x000fcc000f8e10ff */
[----:B------:R-:W5:Y:S01]  /*b5b0*/  LDL R14, [R14+0x4] ;  /* 0x000004000e0e7983 */ /* 0x000f620000100800 */
[----:B------:R-:W-:Y:S02]  /*b5c0*/  IMAD.SHL.U32 R15, R20, 0x20, RZ ;  /* 0x00000020140f7824 */ /* 0x000fe400078e00ff */
[----:B------:R-:W-:-:S07]  /*b5d0*/  IMAD.MOV.U32 R16, RZ, RZ, RZ ;  /* 0x000000ffff107224 */ /* 0x000fce00078e00ff */
.L_x_46:
        /* <DEDUP_REMOVED lines=179> */
.L_x_41:
        /* <DEDUP_REMOVED lines=8> */
.L_x_40:
[----:B------:R-:W-:Y:S01]  /*c190*/  ISETP.NE.AND P0, PT, R6, RZ, PT ;  /* 0x000000ff0600720c */ /* 0x000fe20003f05270 */
[----:B------:R-:W-:-:S12]  /*c1a0*/  BSSY.RECONVERGENT B0, `(.L_x_49) ;  /* 0x0000250000007945 */ /* 0x000fd80003800200 */
[----:B------:R-:W-:Y:S05]  /*c1b0*/  @!P0 BRA `(.L_x_50) ;  /* 0x0000002400388947 */ /* 0x000fea0003800000 */
[----:B0-----:R-:W-:Y:S02]  /*c1c0*/  IMAD.MOV.U32 R13, RZ, RZ, RZ ;  /* 0x000000ffff0d7224 */ /* 0x001fe400078e00ff */
[----:B------:R-:W-:Y:S02]  /*c1d0*/  IMAD.MOV.U32 R12, RZ, RZ, R6 ;  /* 0x000000ffff0c7224 */ /* 0x000fe400078e0006 */
[----:B------:R-:W-:-:S07]  /*c1e0*/  IMAD.MOV.U32 R7, RZ, RZ, RZ ;  /* 0x000000ffff077224 */ /* 0x000fce00078e00ff */
.L_x_59:
[----:B------:R-:W-:Y:S01]  /*c1f0*/  LOP3.LUT R20, R12, 0x3, RZ, 0xc0, !PT ;  /* 0x000000030c147812 */ /* 0x000fe200078ec0ff */
[----:B------:R-:W-:Y:S03]  /*c200*/  BSSY.RECONVERGENT B1, `(.L_x_51) ;  /* 0x0000243000017945 */ /* 0x000fe60003800200 */
[----:B------:R-:W-:-:S04]  /*c210*/  ISETP.NE.U32.AND P0, PT, R20, RZ, PT ;  /* 0x000000ff1400720c */ /* 0x000fc80003f05070 */
[----:B------:R-:W-:-:S13]  /*c220*/  ISETP.NE.AND.EX P0, PT, RZ, RZ, PT, P0 ;  /* 0x000000ffff00720c */ /* 0x000fda0003f05300 */
[----:B0---4-:R-:W-:Y:S05]  /*c230*/  @!P0 BRA `(.L_x_52) ;  /* 0x0000002000fc8947 */ /* 0x011fea0003800000 */
[----:B------:R-:W0:Y:S01]  /*c240*/  LDC.64 R10, c[0x4][0x8] ;  /* 0x01000200ff0a7b82 */ /* 0x000e220000000a00 */
[----:B------:R-:W-:Y:S01]  /*c250*/  UMOV UR5, URZ ;  /* 0x000000ff00057c82 */ /* 0x000fe20008000000 */
[----:B-123--:R-:W-:Y:S01]  /*c260*/  IMAD.MOV.U32 R0, RZ, RZ, RZ ;  /* 0x000000ffff007224 */ /* 0x00efe200078e00ff */
[----:B------:R-:W-:Y:S01]  /*c270*/  CS2R R4, SRZ ;  /* 0x0000000000047805 */ /* 0x000fe2000001ff00 */
[----:B------:R-:W-:Y:S02]  /*c280*/  IMAD.MOV.U32 R21, RZ, RZ, RZ ;  /* 0x000000ffff157224 */ /* 0x000fe400078e00ff */
[----:B------:R-:W-:Y:S02]  /*c290*/  IMAD.MOV.U32 R2, RZ, RZ, RZ ;  /* 0x000000ffff027224 */ /* 0x000fe400078e00ff */
[----:B------:R-:W-:Y:S02]  /*c2a0*/  IMAD.U32 R3, RZ, RZ, UR5 ;  /* 0x00000005ff037e24 */ /* 0x000fe4000f8e00ff */
[----:B0-----:R-:W-:-:S07]  /*c2b0*/  IMAD.WIDE.U32 R10, R13, 0xc80, R10 ;  /* 0x00000c800d0a7825 */ /* 0x001fce00078e000a */
.L_x_54:
[----:B------:R-:W-:-:S06]  /*c2c0*/  LEA R16, R21, UR14, 0x2 ;  /* 0x0000000e15107c11 */ /* 0x000fcc000f8e10ff */
[----:B------:R-:W5:Y:S01]  /*c2d0*/  LDL R16, [R16+0x4] ;  /* 0x0000040010107983 */ /* 0x000f620000100800 */
[----:B------:R-:W-:Y:S01]  /*c2e0*/  IMAD.SHL.U32 R17, R21, 0x20, RZ ;  /* 0x0000002015117824 */ /* 0x000fe200078e00ff */
[----:B------:R-:W-:-:S06]  /*c2f0*/  UMOV UR5, URZ ;  /* 0x000000ff00057c82 */ /* 0x000fcc0008000000 */
.L_x_53:
        /* <DEDUP_REMOVED lines=11> */
[----:B------:R-:W4:Y:S04]  /*c3b0*/  @!P0 LDG.E R18, desc[UR12][R14.64+0x8] ;  /* 0x0000080c0e128981 */ /* 0x000f28000c1e1900 */
[----:B------:R-:W4:Y:S04]  /*c3c0*/  @!P0 LDG.E R24, desc[UR12][R14.64+0x10] ;  /* 0x0000100c0e188981 */ /* 0x000f28000c1e1900 */
[----:B------:R-:W4:Y:S01]  /*c3d0*/  @P1 LDG.E R26, desc[UR12][R14.64+0x24] ;  /* 0x0000240c0e1a1981 */ /* 0x000f22000c1e1900 */
[----:B--2---:R-:W-:-:S03]  /*c3e0*/  @!P0 LOP3.LUT R0, R0, R19, RZ, 0x3c, !PT ;  /* 0x0000001300008212 */ /* 0x004fc600078e3cff */
[----:B------:R-:W2:Y:S01]  /*c3f0*/  @!P0 LDG.E R19, desc[UR12][R14.64+0xc] ;  /* 0x00000c0c0e138981 */ /* 0x000ea2000c1e1900 */
[----:B---3--:R-:W-:-:S03]  /*c400*/  @P1 LOP3.LUT R0, R0, R25, RZ, 0x3c, !PT ;  /* 0x0000001900001212 */ /* 0x008fc600078e3cff */
[----:B------:R-:W3:Y:S01]  /*c410*/  @P3 LDG.E R25, desc[UR12][R14.64+0x3c] ;  /* 0x00003c0c0e193981 */ /* 0x000ee2000c1e1900 */
[----:B----4-:R-:W-:-:S03]  /*c420*/  @!P0 LOP3.LUT R4, R4, R23, RZ, 0x3c, !PT ;  /* 0x0000001704048212 */ /* 0x010fc600078e3cff */
        /* <DEDUP_REMOVED lines=66> */
[----:B--2---:R-:W-:-:S04]  /*c850*/  @P6 LOP3.LUT R2, R2, R19, RZ, 0x3c, !PT ;  /* 0x0000001302026212 */ /* 0x004fc800078e3cff */
        /* <DEDUP_REMOVED lines=18> */
[----:B------:R-:W2:Y:S01]  /*c980*/  @P0 LDG.E R24, desc[UR12][R14.64+0xa8] ;  /* 0x0000a80c0e180981 */ /* 0x000ea2000c1e1900 */
[----:B------:R-:W-:-:S03]  /*c990*/  @P3 LOP3.LUT R0, R0, R27, RZ, 0x3c, !PT ;  /* 0x0000001b00003212 */ /* 0x000fc600078e3cff */
[----:B------:R-:W2:Y:S01]  /*c9a0*/  @P5 LDG.E R27, desc[UR12][R14.64+0x104] ;  /* 0x0001040c0e1b5981 */ /* 0x000ea2000c1e1900 */
[----:B------:R-:W-:-:S03]  /*c9b0*/  @P1 LOP3.LUT R3, R3, R18, RZ, 0x3c, !PT ;  /* 0x0000001203031212 */ /* 0x000fc600078e3cff */
[----:B------:R-:W2:Y:S01]  /*c9c0*/  @P1 LDG.E R18, desc[UR12][R14.64+0xbc] ;  /* 0x0000bc0c0e121981 */ /* 0x000ea2000c1e1900 */
[----:B---3--:R-:W-:-:S03]  /*c9d0*/  @P0 LOP3.LUT R4, R4, R23, RZ, 0x3c, !PT ;  /* 0x0000001704040212 */ /* 0x008fc600078e3cff */
[----:B------:R-:W3:Y:S01]  /*c9e0*/  @P1 LDG.E R23, desc[UR12][R14.64+0xb8] ;  /* 0x0000b80c0e171981 */ /* 0x000ee2000c1e1900 */
[----:B----4-:R-:W-:-:S03]  /*c9f0*/  @P4 LOP3.LUT R0, R0, R25, RZ, 0x3c, !PT ;  /* 0x0000001900004212 */ /* 0x010fc600078e3cff */
[----:B------:R-:W4:Y:S01]  /*ca00*/  @P1 LDG.E R25, desc[UR12][R14.64+0xc0] ;  /* 0x0000c00c0e191981 */ /* 0x000f22000c1e1900 */
[----:B--2---:R-:W-:-:S03]  /*ca10*/  @P0 LOP3.LUT R5, R5, R24, RZ, 0x3c, !PT ;  /* 0x0000001805050212 */ /* 0x004fc600078e3cff */
[----:B------:R-:W2:Y:S01]  /*ca20*/  @P4 LDG.E R24, desc[UR12][R14.64+0x100] ;  /* 0x0001000c0e184981 */ /* 0x000ea2000c1e1900 */
[----:B------:R-:W-:Y:S02]  /*ca30*/  @P2 LOP3.LUT R3, R3, R26, RZ, 0x3c, !PT ;  /* 0x0000001a03032212 */ /* 0x000fe400078e3cff */
[----:B------:R-:W-:Y:S02]  /*ca40*/  @P0 LOP3.LUT R2, R2, R19, RZ, 0x3c, !PT ;  /* 0x0000001302020212 */ /* 0x000fe400078e3cff */
[----:B------:R-:W2:Y:S01]  /*ca50*/  @P2 LDG.E R19, desc[UR12][R14.64+0xcc] ;  /* 0x0000cc0c0e132981 */ /* 0x000ea2000c1e1900 */
[----:B------:R-:W-:-:S03]  /*ca60*/  @P1 LOP3.LUT R5, R5, R18, RZ, 0x3c, !PT ;  /* 0x0000001205051212 */ /* 0x000fc600078e3cff */
[----:B------:R-:W2:Y:S01]  /*ca70*/  @P2 LDG.E R18, desc[UR12][R14.64+0xd0] ;  /* 0x0000d00c0e122981 */ /* 0x000ea2000c1e1900 */
[----:B------:R-:W-:Y:S02]  /*ca80*/  @P3 LOP3.LUT R3, R3, R28, RZ, 0x3c, !PT ;  /* 0x0000001c03033212 */ /* 0x000fe400078e3cff */
[----:B------:R-:W-:Y:S02]  /*ca90*/  LOP3.LUT P0, RZ, R22, 0x8000, RZ, 0xc0, !PT ;  /* 0x0000800016ff7812 */ /* 0x000fe4000780c0ff */
[----:B------:R-:W2:Y:S01]  /*caa0*/  @P3 LDG.E R22, desc[UR12][R14.64+0xe4] ;  /* 0x0000e40c0e163981 */ /* 0x000ea2000c1e1900 */
[----:B------:R-:W-:-:S03]  /*cab0*/  @P5 LOP3.LUT R0, R0, R27, RZ, 0x3c, !PT ;  /* 0x0000001b00005212 */ /* 0x000fc600078e3cff */
[----:B------:R-:W2:Y:S07]  /*cac0*/  @P6 LDG.E R27, desc[UR12][R14.64+0x118] ;  /* 0x0001180c0e1b6981 */ /* 0x000eae000c1e1900 */
        /* <DEDUP_REMOVED lines=33> */
[----:B------:R-:W-:Y:S02]  /*cce0*/  @P5 LOP3.LUT R4, R4, R27, RZ, 0x3c, !PT ;  /* 0x0000001b04045212 */ /* 0x000fe400078e3cff */
[----:B--2---:R-:W-:Y:S01]  /*ccf0*/  @P6 LOP3.LUT R3, R3, R24, RZ, 0x3c, !PT ;  /* 0x0000001803036212 */ /* 0x004fe200078e3cff */
[----:B------:R-:W2:Y:S04]  /*cd00*/  @P0 LDG.E R27, desc[UR12][R14.64+0x130] ;  /* 0x0001300c0e1b0981 */ /* 0x000ea8000c1e1900 */
[----:B------:R-:W2:Y:S01]  /*cd10*/  @P0 LDG.E R24, desc[UR12][R14.64+0x13c] ;  /* 0x00013c0c0e180981 */ /* 0x000ea2000c1e1900 */
[----:B------:R-:W-:Y:S01]  /*cd20*/  UIADD3 UR5, UPT, UPT, UR5, 0x10, URZ ;  /* 0x0000001005057890 */ /* 0x000fe2000fffe0ff */
[----:B------:R-:W-:-:S03]  /*cd30*/  @P5 LOP3.LUT R2, R2, R19, RZ, 0x3c, !PT ;  /* 0x0000001302025212 */ /* 0x000fc600078e3cff */
[----:B------:R-:W-:Y:S01]  /*cd40*/  UISETP.NE.AND UP0, UPT, UR5, 0x20, UPT ;  /* 0x000000200500788c */ /* 0x000fe2000bf05270 */
[----:B------:R-:W-:-:S04]  /*cd50*/  @P6 LOP3.LUT R5, R5, R22, RZ, 0x3c, !PT ;  /* 0x0000001605056212 */ /* 0x000fc800078e3cff */
[----:B------:R-:W-:Y:S02]  /*cd60*/  @P0 LOP3.LUT R5, R5, R18, RZ, 0x3c, !PT ;  /* 0x0000001205050212 */ /* 0x000fe400078e3cff */
[----:B---3--:R-:W-:Y:S02]  /*cd70*/  @P6 LOP3.LUT R4, R4, R23, RZ, 0x3c, !PT ;  /* 0x0000001704046212 */ /* 0x008fe400078e3cff */
[----:B----4-:R-:W-:Y:S02]  /*cd80*/  @P6 LOP3.LUT R2, R2, R25, RZ, 0x3c, !PT ;  /* 0x0000001902026212 */ /* 0x010fe400078e3cff */
[----:B--2---:R-:W-:Y:S02]  /*cd90*/  @P0 LOP3.LUT R4, R4, R27, RZ, 0x3c, !PT ;  /* 0x0000001b04040212 */ /* 0x004fe400078e3cff */
[----:B------:R-:W-:Y:S02]  /*cda0*/  @P0 LOP3.LUT R2, R2, R29, RZ, 0x3c, !PT ;  /* 0x0000001d02020212 */ /* 0x000fe400078e3cff */
        /* <DEDUP_REMOVED lines=12> */
[----:B0-----:R-:W-:Y:S01]  /*ce70*/  IMAD.MOV.U32 R0, RZ, RZ, RZ ;  /* 0x000000ffff007224 */ /* 0x001fe200078e00ff */
[----:B------:R-:W-:Y:S01]  /*ce80*/  CS2R R4, SRZ ;  /* 0x0000000000047805 */ /* 0x000fe2000001ff00 */
[----:B------:R-:W-:Y:S02]  /*ce90*/  IMAD.MOV.U32 R22, RZ, RZ, RZ ;  /* 0x000000ffff167224 */ /* 0x000fe400078e00ff */
[----:B------:R-:W-:Y:S02]  /*cea0*/  IMAD.MOV.U32 R2, RZ, RZ, RZ ;  /* 0x000000ffff027224 */ /* 0x000fe400078e00ff */
[----:B------:R-:W-:-:S07]  /*ceb0*/  IMAD.U32 R3, RZ, RZ, UR5 ;  /* 0x00000005ff037e24 */ /* 0x000fce000f8e00ff */
.L_x_56:
[----:B------:R-:W-:-:S06]  /*cec0*/  LEA R16, R22, UR14, 0x2 ;  /* 0x0000000e16107c11 */ /* 0x000fcc000f8e10ff */
[----:B------:R-:W5:Y:S01]  /*ced0*/  LDL R16, [R16+0x4] ;  /* 0x0000040010107983 */ /* 0x000f620000100800 */
[----:B------:R-:W-:Y:S01]  /*cee0*/  IMAD.SHL.U32 R17, R22, 0x20, RZ ;  /* 0x0000002016117824 */ /* 0x000fe200078e00ff */
[----:B------:R-:W-:-:S06]  /*cef0*/  UMOV UR5, URZ ;  /* 0x000000ff00057c82 */ /* 0x000fcc0008000000 */
.L_x_55:
        /* <DEDUP_REMOVED lines=116> */
[----:B------:R-:W-:Y:S01]  /*d640*/  @P0 LOP3.LUT R2, R2, R19, RZ, 0x3c, !PT ;  /* 0x0000001302020212 */ /* 0x000fe200078e3cff */
[----:B------:R-:W2:Y:S01]  /*d650*/  @P5 LDG.E R26, desc[UR12][R14.64+0x114] ;  /* 0x0001140c0e1a5981 */ /* 0x000ea2000c1e1900 */
[----:B------:R-:W-:Y:S02]  /*d660*/  @P3 LOP3.LUT R3, R3, R28, RZ, 0x3c, !PT ;  /* 0x0000001c03033212 */ /* 0x000fe400078e3cff */
[----:B------:R-:W-:Y:S01]  /*d670*/  @P1 LOP3.LUT R5, R5, R18, RZ, 0x3c, !PT ;  /* 0x0000001205051212 */ /* 0x000fe200078e3cff */
[----:B------:R-:W2:Y:S01]  /*d680*/  @P2 LDG.E R19, desc[UR12][R14.64+0xcc] ;  /* 0x0000cc0c0e132981 */ /* 0x000ea2000c1e1900 */
[----:B------:R-:W-:-:S03]  /*d690*/  LOP3.LUT P0, RZ, R23, 0x8000, RZ, 0xc0, !PT ;  /* 0x0000800017ff7812 */ /* 0x000fc6000780c0ff */
        /* <DEDUP_REMOVED lines=36> */
[----:B--2---:R-:W-:Y:S02]  /*d8e0*/  @P5 LOP3.LUT R4, R4, R25, RZ, 0x3c, !PT ;  /* 0x0000001904045212 */ /* 0x004fe400078e3cff */
[----:B------:R-:W-:Y:S01]  /*d8f0*/  @P5 LOP3.LUT R5, R5, R18, RZ, 0x3c, !PT ;  /* 0x0000001205055212 */ /* 0x000fe200078e3cff */
[----:B------:R-:W2:Y:S04]  /*d900*/  @P0 LDG.E R25, desc[UR12][R14.64+0x130] ;  /* 0x0001300c0e190981 */ /* 0x000ea8000c1e1900 */
[----:B------:R-:W2:Y:S01]  /*d910*/  @P0 LDG.E R18, desc[UR12][R14.64+0x134] ;  /* 0x0001340c0e120981 */ /* 0x000ea2000c1e1900 */
[----:B------:R-:W-:-:S04]  /*d920*/  UIADD3 UR5, UPT, UPT, UR5, 0x10, URZ ;  /* 0x0000001005057890 */ /* 0x000fc8000fffe0ff */
[----:B------:R-:W-:Y:S01]  /*d930*/  UISETP.NE.AND UP0, UPT, UR5, 0x20, UPT ;  /* 0x000000200500788c */ /* 0x000fe2000bf05270 */
[----:B------:R-:W-:-:S04]  /*d940*/  @P5 LOP3.LUT R2, R2, R19, RZ, 0x3c, !PT ;  /* 0x0000001302025212 */ /* 0x000fc800078e3cff */
[----:B------:R-:W-:Y:S02]  /*d950*/  @P6 LOP3.LUT R2, R2, R23, RZ, 0x3c, !PT ;  /* 0x0000001702026212 */ /* 0x000fe400078e3cff */
[----:B------:R-:W-:Y:S02]  /*d960*/  @P0 LOP3.LUT R3, R3, R26, RZ, 0x3c, !PT ;  /* 0x0000001a03030212 */ /* 0x000fe400078e3cff */
[----:B------:R-:W-:Y:S02]  /*d970*/  @P0 LOP3.LUT R2, R2, R27, RZ, 0x3c, !PT ;  /* 0x0000001b02020212 */ /* 0x000fe400078e3cff */
[----:B---3--:R-:W-:Y:S02]  /*d980*/  @P6 LOP3.LUT R4, R4, R21, RZ, 0x3c, !PT ;  /* 0x0000001504046212 */ /* 0x008fe400078e3cff */
[----:B----4-:R-:W-:Y:S02]  /*d990*/  @P6 LOP3.LUT R5, R5, R24, RZ, 0x3c, !PT ;  /* 0x0000001805056212 */ /* 0x010fe400078e3cff */
        /* <DEDUP_REMOVED lines=13> */
[----:B----4-:R-:W-:Y:S01]  /*da70*/  IMAD.MOV.U32 R0, RZ, RZ, RZ ;  /* 0x000000ffff007224 */ /* 0x010fe200078e00ff */
[----:B------:R-:W-:Y:S01]  /*da80*/  CS2R R4, SRZ ;  /* 0x0000000000047805 */ /* 0x000fe2000001ff00 */
[----:B------:R-:W-:Y:S02]  /*da90*/  IMAD.MOV.U32 R2, RZ, RZ, RZ ;  /* 0x000000ffff027224 */ /* 0x000fe400078e00ff */
[----:B------:R-:W-:-:S07]  /*daa0*/  IMAD.U32 R3, RZ, RZ, UR5 ;  /* 0x00000005ff037e24 */ /* 0x000fce000f8e00ff */
.L_x_58:
[----:B------:R-:W-:Y:S02]  /*dab0*/  ULEA UR6, UR5, UR14, 0x2 ;  /* 0x0000000e05067291 */ /* 0x000fe4000f8e10ff */
[----:B------:R-:W-:-:S07]  /*dac0*/  USHF.L.U32 UR11, UR5, 0x5, URZ ;  /* 0x00000005050b7899 */ /* 0x000fce00080006ff */
[----:B------:R-:W5:Y:S01]  /*dad0*/  LDL R22, [UR6+0x4] ;  /* 0x00000406ff167983 */ /* 0x000f620008100800 */
[----:B------:R-:W-:-:S05]  /*dae0*/  UMOV UR6, URZ ;  /* 0x000000ff00067c82 */ /* 0x000fca0008000000 */
.L_x_57:
[----:B-----5:R-:W-:Y:S01]  /*daf0*/  SHF.R.U32.HI R24, RZ, UR6, R22 ;  /* 0x00000006ff187c19 */ /* 0x020fe20008011616 */
[----:B------:R-:W-:-:S03]  /*db00*/  UIADD3 UR10, UPT, UPT, UR11, UR6, URZ ;  /* 0x000000060b0a7290 */ /* 0x000fc6000fffe0ff */
[----:B------:R-:W-:Y:S01]  /*db10*/  LOP3.LUT R14, R24, 0x1, RZ, 0xc0, !PT ;  /* 0x00000001180e7812 */ /* 0x000fe200078ec0ff */
[----:B------:R-:W-:-:S03]  /*db20*/  UIMAD UR10, UR10, 0x5, URZ ;  /* 0x000000050a0a78a4 */ /* 0x000fc6000f8e02ff */
[----:B------:R-:W-:-:S03]  /*db30*/  ISETP.NE.U32.AND P0, PT, R14, 0x1, PT ;  /* 0x000000010e00780c */ /* 0x000fc60003f05070 */
[----:B------:R-:W-:Y:S01]  /*db40*/  IMAD.U32 R15, RZ, RZ, UR10 ;  /* 0x0000000aff0f7e24 */ /* 0x000fe2000f8e00ff */
[----:B------:R-:W-:-:S03]  /*db50*/  R2P PR, R24, 0x7e ;  /* 0x0000007e18007804 */ /* 0x000fc60000000000 */
[----:B------:R-:W-:-:S06]  /*db60*/  IMAD.WIDE.U32 R14, R15, 0x4, R10 ;  /* 0x000000040f0e7825 */ /* 0x000fcc00078e000a */
[----:B------:R-:W2:Y:S04]  /*db70*/  @!P0 LDG.E R17, desc[UR12][R14.64] ;  /* 0x0000000c0e118981 */ /* 0x000ea8000c1e1900 */
[----:B------:R-:W3:Y:S04]  /*db80*/  @P1 LDG.E R19, desc[UR12][R14.64+0x14] ;  /* 0x0000140c0e131981 */ /* 0x000ee8000c1e1900 */
[----:B------:R-:W4:Y:S04]  /*db90*/  @P2 LDG.E R21, desc[UR12][R14.64+0x28] ;  /* 0x0000280c0e152981 */ /* 0x000f28000c1e1900 */
[----:B------:R-:W4:Y:S04]  /*dba0*/  @P3 LDG.E R23, desc[UR12][R14.64+0x3c] ;  /* 0x00003c0c0e173981 */ /* 0x000f28000c1e1900 */
[----:B------:R-:W4:Y:S04]  /*dbb0*/  @!P0 LDG.E R16, desc[UR12][R14.64+0x8] ;  /* 0x0000080c0e108981 */ /* 0x000f28000c1e1900 */
[----:B------:R-:W4:Y:S04]  /*dbc0*/  @P4 LDG.E R25, desc[UR12][R14.64+0x50] ;  /* 0x0000500c0e194981 */ /* 0x000f28000c1e1900 */
[----:B------:R-:W4:Y:S04]  /*dbd0*/  @!P0 LDG.E R18, desc[UR12][R14.64+0x10] ;  /* 0x0000100c0e128981 */ /* 0x000f28000c1e1900 */
        /* <DEDUP_REMOVED lines=13> */
[----:B------:R-:W-:-:S03]  /*dcb0*/  @P4 LOP3.LUT R0, R0, R25, RZ, 0x3c, !PT ;  /* 0x0000001900004212 */ /* 0x000fc600078e3cff */
        /* <DEDUP_REMOVED lines=29> */
[----:B------:R-:W-:Y:S02]  /*de90*/  LOP3.LUT P0, RZ, R24, 0x80, RZ, 0xc0, !PT ;  /* 0x0000008018ff7812 */ /* 0x000fe4000780c0ff */
[----:B------:R-:W-:Y:S02]  /*dea0*/  @P3 LOP3.LUT R2, R2, R25, RZ, 0x3c, !PT ;  /* 0x0000001902023212 */ /* 0x000fe400078e3cff */
[----:B------:R-:W-:Y:S02]  /*deb0*/  @P3 LOP3.LUT R3, R3, R16, RZ, 0x3c, !PT ;  /* 0x0000001003033212 */ /* 0x000fe400078e3cff */
[----:B------:R-:W4:Y:S01]  /*dec0*/  @P5 LDG.E R16, desc[UR12][R14.64+0x74] ;  /* 0x0000740c0e105981 */ /* 0x000f22000c1e1900 */
[----:B------:R-:W-:-:S03]  /*ded0*/  @P4 LOP3.LUT R5, R5, R18, RZ, 0x3c, !PT ;  /* 0x0000001205054212 */ /* 0x000fc600078e3cff */
[----:B------:R-:W4:Y:S01]  /*dee0*/  @P6 LDG.E R18, desc[UR12][R14.64+0x80] ;  /* 0x0000800c0e126981 */ /* 0x000f22000c1e1900 */
[----:B------:R-:W-:-:S03]  /*def0*/  @P4 LOP3.LUT R3, R3, R20, RZ, 0x3c, !PT ;  /* 0x0000001403034212 */ /* 0x000fc600078e3cff */
[----:B------:R-:W4:Y:S01]  /*df00*/  @P6 LDG.E R20, desc[UR12][R14.64+0x88] ;  /* 0x0000880c0e146981 */ /* 0x000f22000c1e1900 */
[----:B------:R-:W-:-:S03]  /*df10*/  @P5 LOP3.LUT R5, R5, R26, RZ, 0x3c, !PT ;  /* 0x0000001a05055212 */ /* 0x000fc600078e3cff */
        /* <DEDUP_REMOVED lines=13> */
[----:B------:R-:W-:Y:S02]  /*dff0*/  @P6 LOP3.LUT R5, R5, R18, RZ, 0x3c, !PT ;  /* 0x0000001205056212 */ /* 0x000fe400078e3cff */
[----:B------:R-:W-:Y:S02]  /*e000*/  @P6 LOP3.LUT R3, R3, R20, RZ, 0x3c, !PT ;  /* 0x0000001403036212 */ /* 0x000fe400078e3cff */
[----:B------:R-:W-:Y:S02]  /*e010*/  @P0 LOP3.LUT R0, R0, R25, RZ, 0x3c, !PT ;  /* 0x0000001900000212 */ /* 0x000fe400078e3cff */
[----:B------:R-:W-:-:S02]  /*e020*/  @P0 LOP3.LUT R5, R5, R26, RZ, 0x3c, !PT ;  /* 0x0000001a05050212 */ /* 0x000fc400078e3cff */
[----:B------:R-:W-:Y:S02]  /*e030*/  @P0 LOP3.LUT R3, R3, R28, RZ, 0x3c, !PT ;  /* 0x0000001c03030212 */ /* 0x000fe400078e3cff */
[----:B--2---:R-:W-:Y:S02]  /*e040*/  @P6 LOP3.LUT R4, R4, R17, RZ, 0x3c, !PT ;  /* 0x0000001104046212 */ /* 0x004fe400078e3cff */
[----:B---3--:R-:W-:Y:S02]  /*e050*/  @P6 LOP3.LUT R2, R2, R19, RZ, 0x3c, !PT ;  /* 0x0000001302026212 */ /* 0x008fe400078e3cff */
[----:B----4-:R-:W-:Y:S02]  /*e060*/  @P0 LOP3.LUT R4, R4, R21, RZ, 0x3c, !PT ;  /* 0x0000001504040212 */ /* 0x010fe400078e3cff */
        /* <DEDUP_REMOVED lines=25> */
[----:B------:R-:W-:Y:S01]  /*e200*/  @P2 LOP3.LUT R0, R0, R17, RZ, 0x3c, !PT ;  /* 0x0000001100002212 */ /* 0x000fe200078e3cff */
[----:B------:R-:W4:Y:S04]  /*e210*/  @P1 LDG.E R24, desc[UR12][R14.64+0xbc] ;  /* 0x0000bc0c0e181981 */ /* 0x000f28000c1e1900 */
[----:B------:R-:W4:Y:S01]  /*e220*/  @P2 LDG.E R17, desc[UR12][R14.64+0xcc] ;  /* 0x0000cc0c0e112981 */ /* 0x000f22000c1e1900 */
[----:B------:R-:W-:Y:S02]  /*e230*/  @P1 LOP3.LUT R3, R3, R16, RZ, 0x3c, !PT ;  /* 0x0000001003031212 */ /* 0x000fe400078e3cff */
[----:B------:R-:W-:Y:S01]  /*e240*/  @P3 LOP3.LUT R0, R0, R19, RZ, 0x3c, !PT ;  /* 0x0000001300003212 */ /* 0x000fe200078e3cff */
        /* <DEDUP_REMOVED lines=13> */
[----:B------:R-:W-:Y:S02]  /*e320*/  @P6 LOP3.LUT R0, R0, R27, RZ, 0x3c, !PT ;  /* 0x0000001b00006212 */ /* 0x000fe400078e3cff */
[----:B------:R-:W-:Y:S01]  /*e330*/  @P1 LOP3.LUT R5, R5, R24, RZ, 0x3c, !PT ;  /* 0x0000001805051212 */ /* 0x000fe200078e3cff */
[----:B------:R-:W4:Y:S01]  /*e340*/  @P4 LDG.E R27, desc[UR12][R14.64+0xf4] ;  /* 0x0000f40c0e1b4981 */ /* 0x000f22000c1e1900 */
[----:B------:R-:W-:-:S03]  /*e350*/  @P2 LOP3.LUT R4, R4, R17, RZ, 0x3c, !PT ;  /* 0x0000001104042212 */ /* 0x000fc600078e3cff */
        /* <DEDUP_REMOVED lines=24> */
[----:B------:R-:W-:Y:S01]  /*e4e0*/  UIADD3 UR6, UPT, UPT, UR6, 0x10, URZ ;  /* 0x0000001006067890 */ /* 0x000fe2000fffe0ff */
[----:B------:R-:W-:-:S03]  /*e4f0*/  @P5 LOP3.LUT R4, R4, R19, RZ, 0x3c, !PT ;  /* 0x0000001304045212 */ /* 0x000fc600078e3cff */
[----:B------:R-:W-:Y:S01]  /*e500*/  UISETP.NE.AND UP0, UPT, UR6, 0x20, UPT ;  /* 0x000000200600788c */ /* 0x000fe2000bf05270 */
        /* <DEDUP_REMOVED lines=9> */
[----:B------:R-:W-:Y:S02]  /*e5a0*/  @P0 LOP3.LUT R5, R5, R24, RZ, 0x3c, !PT ;  /* 0x0000001805050212 */ /* 0x000fe400078e3cff */
[----:B------:R-:W-:Y:S01]  /*e5b0*/  @P0 LOP3.LUT R4, R4, R17, RZ, 0x3c, !PT ;  /* 0x0000001104040212 */ /* 0x000fe200078e3cff */
[----:B------:R-:W-:Y:S06]  /*e5c0*/  BRA.U UP0, `(.L_x_57) ;  /* 0xfffffff500487547 */ /* 0x000fec000b83ffff */
[----:B------:R-:W-:-:S04]  /*e5d0*/  UIADD3 UR5, UPT, UPT, UR5, 0x1, URZ ;  /* 0x0000000105057890 */ /* 0x000fc8000fffe0ff */
[----:B------:R-:W-:-:S09]  /*e5e0*/  UISETP.NE.AND UP0, UPT, UR5, 0x5, UPT ;  /* 0x000000050500788c */ /* 0x000fd2000bf05270 */
[----:B------:R-:W-:Y:S05]  /*e5f0*/  BRA.U UP0, `(.L_x_58) ;  /* 0xfffffff5002c7547 */ /* 0x000fea000b83ffff */
[----:B------:R0:W-:Y:S04]  /*e600*/  STL.64 [R1+0x8], R4 ;  /* 0x0000080401007387 */ /* 0x0001e80000100a00 */
[----:B------:R0:W-:Y:S04]  /*e610*/  STL [R1+0x4], R0 ;  /* 0x0000040001007387 */ /* 0x0001e80000100800 */
[----:B------:R0:W-:Y:S02]  /*e620*/  STL.64 [R1+0x10], R2 ;  /* 0x0000100201007387 */ /* 0x0001e40000100a00 */
.L_x_52:
[----:B------:R-:W-:Y:S05]  /*e630*/  BSYNC.RECONVERGENT B1 ;  /* 0x0000000000017941 */ /* 0x000fea0003800200 */
.L_x_51:
[C---:B------:R-:W-:Y:S01]  /*e640*/  ISETP.GT.U32.AND P0, PT, R12.reuse, 0x3, PT ;  /* 0x000000030c00780c */ /* 0x040fe20003f04070 */
[----:B------:R-:W-:Y:S01]  /*e650*/  VIADD R13, R13, 0x1 ;  /* 0x000000010d0d7836 */ /* 0x000fe20000000000 */
[--C-:B------:R-:W-:Y:S02]  /*e660*/  SHF.R.U64 R12, R12, 0x2, R7.reuse ;  /* 0x000000020c0c7819 */ /* 0x100fe40000001207 */
[----:B------:R-:W-:Y:S02]  /*e670*/  ISETP.GT.U32.AND.EX P0, PT, R7, RZ, PT, P0 ;  /* 0x000000ff0700720c */ /* 0x000fe40003f04100 */
[----:B------:R-:W-:-:S11]  /*e680*/  SHF.R.U32.HI R7, RZ, 0x2, R7 ;  /* 0x00000002ff077819 */ /* 0x000fd60000011607 */
[----:B------:R-:W-:Y:S05]  /*e690*/  @P0 BRA `(.L_x_59) ;  /* 0xffffffd800d40947 */ /* 0x000fea000383ffff */
.L_x_50:
[----:B------:R-:W-:Y:S05]  /*e6a0*/  BSYNC.RECONVERGENT B0 ;  /* 0x0000000000007941 */ /* 0x000fea0003800200 */
.L_x_49:
[----:B------:R-:W-:Y:S01]  /*e6b0*/  SHF.R.U32.HI R7, RZ, 0x2, R0 ;  /* 0x00000002ff077819 */ /* 0x000fe20000011600 */
[----:B01234-:R-:W0:Y:S01]  /*e6c0*/  MUFU.RCP64H R5, 5 ;  /* 0x4014000000057908 */ /* 0x01fe220000001800 */
[----:B------:R-:W-:Y:S01]  /*e6d0*/  IMAD.MOV.U32 R10, RZ, RZ, 0x0 ;  /* 0x00000000ff0a7424 */ /* 0x000fe200078e00ff */
[----:B------:R-:W-:Y:S01]  /*e6e0*/  BSSY.RECONVERGENT B0, `(.L_x_60) ;  /* 0x0000020000007945 */ /* 0x000fe20003800200 */
[----:B------:R-:W-:Y:S01]  /*e6f0*/  LOP3.LUT R7, R7, R0, RZ, 0x3c, !PT ;  /* 0x0000000007077212 */ /* 0x000fe200078e3cff */
[----:B------:R-:W-:Y:S02]  /*e700*/  IMAD.SHL.U32 R0, R3, 0x10, RZ ;  /* 0x0000001003007824 */ /* 0x000fe400078e00ff */
[----:B------:R-:W-:Y:S02]  /*e710*/  IMAD.MOV.U32 R11, RZ, RZ, 0x40140000 ;  /* 0x40140000ff0b7424 */ /* 0x000fe400078e00ff */
[----:B------:R-:W-:Y:S02]  /*e720*/  IMAD.SHL.U32 R2, R7, 0x2, RZ ;  /* 0x0000000207027824 */ /* 0x000fe400078e00ff */
[----:B------:R-:W-:-:S02]  /*e730*/  IMAD.MOV.U32 R4, RZ, RZ, 0x1 ;  /* 0x00000001ff047424 */ /* 0x000fc400078e00ff */
[----:B------:R-:W-:Y:S01]  /*e740*/  IMAD.MOV.U32 R13, RZ, RZ, 0x587c5 ;  /* 0x000587c5ff0d7424 */ /* 0x000fe200078e00ff */
[----:B------:R-:W-:-:S03]  /*e750*/  LOP3.LUT R2, R7, R2, R0, 0x96, !PT ;  /* 0x0000000207027212 */ /* 0x000fc600078e9600 */
[----:B------:R-:W-:Y:S01]  /*e760*/  IMAD R0, R6, R13, UR9 ;  /* 0x0000000906007e24 */ /* 0x000fe2000f8e020d */
[----:B0-----:R-:W-:Y:S01]  /*e770*/  DFMA R6, R4, -R10, 1 ;  /* 0x3ff000000406742b */ /* 0x001fe2000000080a */
[----:B------:R-:W-:-:S04]  /*e780*/  LOP3.LUT R3, R2, R3, RZ, 0x3c, !PT ;  /* 0x0000000302037212 */ /* 0x000fc800078e3cff */
[----:B------:R-:W-:Y:S01]  /*e790*/  IADD3 R0, PT, PT, R0, 0x587c5, R3 ;  /* 0x000587c500007810 */ /* 0x000fe20007ffe003 */
[----:B------:R-:W-:Y:S02]  /*e7a0*/  IMAD.MOV.U32 R3, RZ, RZ, 0x2f800000 ;  /* 0x2f800000ff037424 */ /* 0x000fe400078e00ff */
[----:B------:R-:W-:Y:S01]  /*e7b0*/  DFMA R6, R6, R6, R6 ;  /* 0x000000060606722b */ /* 0x000fe20000000006 */
[----:B------:R-:W-:-:S05]  /*e7c0*/  I2FP.F32.U32 R0, R0 ;  /* 0x0000000000007245 */ /* 0x000fca0000201000 */
[----:B------:R-:W-:Y:S02]  /*e7d0*/  FFMA R0, R0, R3, 1.1641532182693481445e-10 ;  /* 0x2f00000000007423 */ /* 0x000fe40000000003 */
[----:B------:R-:W-:Y:S02]  /*e7e0*/  DFMA R6, R4, R6, R4 ;  /* 0x000000060406722b */ /* 0x000fe40000000004 */
[----:B------:R-:W0:Y:S06]  /*e7f0*/  F2F.F64.F32 R2, R0 ;  /* 0x0000000000027310 */ /* 0x000e2c0000201800 */
[----:B------:R-:W-:-:S08]  /*e800*/  DFMA R10, R6, -R10, 1 ;  /* 0x3ff00000060a742b */ /* 0x000fd0000000080a */
[----:B------:R-:W-:Y:S02]  /*e810*/  DFMA R10, R6, R10, R6 ;  /* 0x0000000a060a722b */ /* 0x000fe40000000006 */
[----:B0-----:R-:W-:-:S08]  /*e820*/  DADD R12, R2, -0.5 ;  /* 0xbfe00000020c7429 */ /* 0x001fd00000000000 */
[----:B------:R-:W-:Y:S02]  /*e830*/  DMUL R2, R12, R10 ;  /* 0x0000000a0c027228 */ /* 0x000fe40000000000 */
[----:B------:R-:W-:-:S06]  /*e840*/  FSETP.GEU.AND P1, PT, |R13|, 6.5827683646048100446e-37, PT ;  /* 0x036000000d00780b */ /* 0x000fcc0003f2e200 */
[----:B------:R-:W-:-:S08]  /*e850*/  DFMA R4, R2, -5, R12 ;  /* 0xc01400000204782b */ /* 0x000fd0000000000c */
[----:B------:R-:W-:-:S10]  /*e860*/  DFMA R2, R10, R4, R2 ;  /* 0x000000040a02722b */ /* 0x000fd40000000002 */
[----:B------:R-:W-:-:S05]  /*e870*/  FFMA R4, RZ, 2.3125, R3 ;  /* 0x40140000ff047823 */ /* 0x000fca0000000003 */
[----:B------:R-:W-:-:S13]  /*e880*/  FSETP.GT.AND P0, PT, |R4|, 1.469367938527859385e-39, PT ;  /* 0x001000000400780b */ /* 0x000fda0003f04200 */
[----:B------:R-:W-:Y:S05]  /*e890*/  @P0 BRA P1, `(.L_x_61) ;  /* 0x0000000000100947 */ /* 0x000fea0000800000 */
[----:B------:R-:W-:-:S07]  /*e8a0*/  MOV R0, 0xe8c0 ;  /* 0x0000e8c000007802 */ /* 0x000fce0000000f00 */
[----:B------:R-:W-:Y:S05]  /*e8b0*/  CALL.REL.NOINC `($__internal_0_$__cuda_sm20_div_rn_f64_full) ;  /* 0x0000000000a07944 */ /* 0x000fea0003c00000 */
[----:B------:R-:W-:Y:S02]  /*e8c0*/  IMAD.MOV.U32 R2, RZ, RZ, R12 ;  /* 0x000000ffff027224 */ /* 0x000fe400078e000c */
[----:B------:R-:W-:-:S07]  /*e8d0*/  IMAD.MOV.U32 R3, RZ, RZ, R13 ;  /* 0x000000ffff037224 */ /* 0x000fce00078e000d */
.L_x_61:
[----:B------:R-:W-:Y:S05]  /*e8e0*/  BSYNC.RECONVERGENT B0 ;  /* 0x0000000000007941 */ /* 0x000fea0003800200 */
.L_x_60:
[----:B------:R-:W0:Y:S01]  /*e8f0*/  S2R R11, SR_TID.X ;  /* 0x00000000000b7919 */ /* 0x000e220000002100 */
[----:B------:R-:W1:Y:S01]  /*e900*/  S2UR UR9, SR_CgaCtaId ;  /* 0x00000000000979c3 */ /* 0x000e620000008800 */
[----:B------:R-:W-:Y:S01]  /*e910*/  UMOV UR5, 0x400 ;  /* 0x0000040000057882 */ /* 0x000fe20000000000 */
[----:B------:R-:W-:Y:S01]  /*e920*/  DADD R2, R2, 1 ;  /* 0x3ff0000002027429 */ /* 0x000fe20000000000 */
[----:B------:R-:W-:Y:S01]  /*e930*/  UIADD3 UR6, UPT, UPT, UR5, 0x1000, URZ ;  /* 0x0000100005067890 */ /* 0x000fe2000fffe0ff */
[----:B------:R-:W2:Y:S02]  /*e940*/  LDCU.64 UR10, c[0x0][0x388] ;  /* 0x00007100ff0a77ac */ /* 0x000ea40008000a00 */
[----:B--2---:R-:W-:Y:S02]  /*e950*/  UIMAD.WIDE.U32 UR16, UR8, 0x10, UR10 ;  /* 0x00000010081078a5 */ /* 0x004fe4000f8e000a */
[----:B-1----:R-:W-:Y:S02]  /*e960*/  ULEA UR6, UR9, UR6, 0x18 ;  /* 0x0000000609067291 */ /* 0x002fe4000f8ec0ff */
[----:B------:R-:W-:-:S02]  /*e970*/  ULEA UR5, UR9, UR5, 0x18 ;  /* 0x0000000509057291 */ /* 0x000fc4000f8ec0ff */
[----:B------:R-:W-:Y:S02]  /*e980*/  IMAD.U32 R20, RZ, RZ, UR16 ;  /* 0x00000010ff147e24 */ /* 0x000fe4000f8e00ff */
[----:B0-----:R-:W-:Y:S01]  /*e990*/  LEA R7, R11, UR6, 0x4 ;  /* 0x000000060b077c11 */ /* 0x001fe2000f8e20ff */
[----:B------:R-:W-:-:S04]  /*e9a0*/  IMAD.U32 R21, RZ, RZ, UR17 ;  /* 0x00000011ff157e24 */ /* 0x000fc8000f8e00ff */
[----:B------:R-:W0:Y:S01]  /*e9b0*/  LDS.64 R4, [R7] ;  /* 0x0000000007047984 */ /* 0x000e220000000a00 */
[----:B------:R-:W1:Y:S02]  /*e9c0*/  S2UR UR6, SR_CTAID.X ;  /* 0x00000000000679c3 */ /* 0x000e640000002500 */
[----:B-1----:R-:W-:-:S06]  /*e9d0*/  UIMAD.WIDE.U32 UR10, UR6, 0x10, UR10 ;  /* 0x00000010060a78a5 */ /* 0x002fcc000f8e000a */
[----:B------:R-:W-:Y:S02]  /*e9e0*/  IMAD.U32 R22, RZ, RZ, UR10 ;  /* 0x0000000aff167e24 */ /* 0x000fe4000f8e00ff */
[----:B------:R-:W-:Y:S01]  /*e9f0*/  IMAD.U32 R23, RZ, RZ, UR11 ;  /* 0x0000000bff177e24 */ /* 0x000fe2000f8e00ff */
[----:B0-----:R-:W-:-:S07]  /*ea00*/  DMUL R2, R2, R4 ;  /* 0x0000000402027228 */ /* 0x001fce0000000000 */
[----:B------:R-:W-:Y:S04]  /*ea10*/  STS.64 [R7], R2 ;  /* 0x0000000207007388 */ /* 0x000fe80000000a00 */
[----:B------:R-:W0:Y:S04]  /*ea20*/  LDS.128 R12, [UR5+0x1000] ;  /* 0x00100005ff0c7984 */ /* 0x000e280008000c00 */
[----:B0-----:R-:W-:Y:S04]  /*ea30*/  STG.E.64 desc[UR12][R20.64], R12 ;  /* 0x0000000c14007986 */ /* 0x001fe8000c101b0c */
[----:B------:R-:W-:Y:S01]  /*ea40*/  STG.E.64 desc[UR12][R20.64+0x8], R14 ;  /* 0x0000080e14007986 */ /* 0x000fe2000c101b0c */
[----:B------:R-:W-:Y:S06]  /*ea50*/  BAR.SYNC.DEFER_BLOCKING 0x0 ;  /* 0x0000000000007b1d */ /* 0x000fec0000010000 */
[----:B------:R-:W2:Y:S04]  /*ea60*/  LDG.E.64 R16, desc[UR12][R22.64] ;  /* 0x0000000c16107981 */ /* 0x000ea8000c1e1b00 */
[----:B------:R-:W2:Y:S01]  /*ea70*/  LDG.E.64 R18, desc[UR12][R22.64+0x8] ;  /* 0x0000080c16127981 */ /* 0x000ea2000c1e1b00 */
[----:B------:R-:W-:-:S04]  /*ea80*/  UIADD3 UR4, UPT, UPT, UR4, 0x1, URZ ;  /* 0x0000000104047890 */ /* 0x000fc8000fffe0ff */
[----:B------:R-:W-:Y:S01]  /*ea90*/  UISETP.NE.AND UP0, UPT, UR4, 0x64, UPT ;  /* 0x000000640400788c */ /* 0x000fe2000bf05270 */
[----:B--2---:R-:W-:Y:S01]  /*eaa0*/  STS.128 [UR5+0x1000], R16 ;  /* 0x00100010ff007988 */ /* 0x004fe20008000c05 */
[----:B------:R-:W-:Y:S06]  /*eab0*/  BAR.SYNC.DEFER_BLOCKING 0x0 ;  /* 0x0000000000007b1d */ /* 0x000fec0000010000 */
[----:B------:R-:W0:Y:S04]  /*eac0*/  LDS.128 R4, [R7] ;  /* 0x0000000007047984 */ /* 0x000e280000000c00 */
[----:B0-----:R1:W-:Y:S01]  /*ead0*/  STS.128 [R8], R4 ;  /* 0x0000000408007388 */ /* 0x0013e20000000c00 */
[----:B------:R-:W-:Y:S05]  /*eae0*/  BRA.U UP0, `(.L_x_62) ;  /* 0xffffff1500c07547 */ /* 0x000fea000b83ffff */
[----:B------:R-:W0:Y:S02]  /*eaf0*/  LDC.64 R2, c[0x0][0x380] ;  /* 0x0000e000ff027b82 */ /* 0x000e240000000a00 */
[----:B0-----:R-:W-:-:S05]  /*eb00*/  IMAD.WIDE.U32 R2, R9, 0x10, R2 ;  /* 0x0000001009027825 */ /* 0x001fca00078e0002 */
[----:B------:R-:W-:Y:S04]  /*eb10*/  STG.E.64 desc[UR12][R2.64], R4 ;  /* 0x0000000402007986 */ /* 0x000fe8000c101b0c */
[----:B------:R-:W-:Y:S01]  /*eb20*/  STG.E.64 desc[UR12][R2.64+0x8], R6 ;  /* 0x0000080602007986 */ /* 0x000fe2000c101b0c */
[----:B------:R-:W-:Y:S05]  /*eb30*/  EXIT ;  /* 0x000000000000794d */ /* 0x000fea0003800000 */
        .weak           $__internal_0_$__cuda_sm20_div_rn_f64_full
        .type           $__internal_0_$__cuda_sm20_div_rn_f64_full,@function
        .size           $__internal_0_$__cuda_sm20_div_rn_f64_full,(.L_x_68 - $__internal_0_$__cuda_sm20_div_rn_f64_full)
$__internal_0_$__cuda_sm20_div_rn_f64_full:
[----:B------:R-:W-:Y:S01]  /*eb40*/  IMAD.MOV.U32 R5, RZ, RZ, 0x3ff40000 ;  /* 0x3ff40000ff057424 */ /* 0x000fe200078e00ff */
[----:B------:R-:W-:Y:S01]  /*eb50*/  BSSY.RECONVERGENT B1, `(.L_x_63) ;  /* 0x000004c000017945 */ /* 0x000fe20003800200 */
[----:B------:R-:W-:Y:S02]  /*eb60*/  IMAD.MOV.U32 R4, RZ, RZ, 0x0 ;  /* 0x00000000ff047424 */ /* 0x000fe400078e00ff */
[----:B------:R-:W0:Y:S01]  /*eb70*/  MUFU.RCP64H R7, R5 ;  /* 0x0000000500077308 */ /* 0x000e220000001800 */
[----:B------:R-:W-:Y:S02]  /*eb80*/  IMAD.MOV.U32 R6, RZ, RZ, 0x1 ;  /* 0x00000001ff067424 */ /* 0x000fe400078e00ff */
[----:B------:R-:W-:Y:S02]  /*eb90*/  IMAD.MOV.U32 R3, RZ, RZ, R13 ;  /* 0x000000ffff037224 */ /* 0x000fe400078e000d */
[----:B------:R-:W-:Y:S02]  /*eba0*/  IMAD.MOV.U32 R2, RZ, RZ, R12 ;  /* 0x000000ffff027224 */ /* 0x000fe400078e000c */
[----:B------:R-:W-:Y:S01]  /*ebb0*/  IMAD.MOV.U32 R13, RZ, RZ, 0x1ca00000 ;  /* 0x1ca00000ff0d7424 */ /* 0x000fe200078e00ff */
[C---:B------:R-:W-:Y:S01]  /*ebc0*/  FSETP.GEU.AND P1, PT, |R3|.reuse, 1.469367938527859385e-39, PT ;  /* 0x001000000300780b */ /* 0x040fe20003f2e200 */
[----:B------:R-:W-:Y:S01]  /*ebd0*/  IMAD.MOV.U32 R19, RZ, RZ, 0x40100000 ;  /* 0x40100000ff137424 */ /* 0x000fe200078e00ff */
[----:B------:R-:W-:-:S03]  /*ebe0*/  LOP3.LUT R12, R3, 0x7ff00000, RZ, 0xc0, !PT ;  /* 0x7ff00000030c7812 */ /* 0x000fc600078ec0ff */
[----:B------:R-:W-:Y:S01]  /*ebf0*/  VIADD R21, R19, 0xffffffff ;  /* 0xffffffff13157836 */ /* 0x000fe20000000000 */
[----:B------:R-:W-:Y:S01]  /*ec00*/  ISETP.GE.U32.AND P0, PT, R12, 0x40100000, PT ;  /* 0x401000000c00780c */ /* 0x000fe20003f06070 */
[----:B------:R-:W-:Y:S01]  /*ec10*/  IMAD.MOV.U32 R18, RZ, RZ, R12 ;  /* 0x000000ffff127224 */ /* 0x000fe200078e000c */
[----:B0-----:R-:W-:Y:S02]  /*ec20*/  DFMA R10, R6, -R4, 1 ;  /* 0x3ff00000060a742b */ /* 0x001fe40000000804 */
[----:B------:R-:W-:-:S06]  /*ec30*/  SEL R13, R13, 0x63400000, !P0 ;  /* 0x634000000d0d7807 */ /* 0x000fcc0004000000 */
[----:B------:R-:W-:-:S08]  /*ec40*/  DFMA R10, R10, R10, R10 ;  /* 0x0000000a0a0a722b */ /* 0x000fd0000000000a */
[----:B------:R-:W-:Y:S01]  /*ec50*/  DFMA R14, R6, R10, R6 ;  /* 0x0000000a060e722b */ /* 0x000fe20000000006 */
[C-C-:B------:R-:W-:Y:S01]  /*ec60*/  @!P1 LOP3.LUT R10, R13.reuse, 0x80000000, R3.reuse, 0xf8, !PT ;  /* 0x800000000d0a9812 */ /* 0x140fe200078ef803 */
[----:B------:R-:W-:Y:S01]  /*ec70*/  IMAD.MOV.U32 R6, RZ, RZ, R2 ;  /* 0x000000ffff067224 */ /* 0x000fe200078e0002 */
[----:B------:R-:W-:Y:S02]  /*ec80*/  LOP3.LUT R7, R13, 0x800fffff, R3, 0xf8, !PT ;  /* 0x800fffff0d077812 */ /* 0x000fe400078ef803 */
[----:B------:R-:W-:Y:S01]  /*ec90*/  @!P1 LOP3.LUT R11, R10, 0x100000, RZ, 0xfc, !PT ;  /* 0x001000000a0b9812 */ /* 0x000fe200078efcff */
[----:B------:R-:W-:Y:S02]  /*eca0*/  @!P1 IMAD.MOV.U32 R10, RZ, RZ, RZ ;  /* 0x000000ffff0a9224 */ /* 0x000fe400078e00ff */
[----:B------:R-:W-:-:S04]  /*ecb0*/  DFMA R16, R14, -R4, 1 ;  /* 0x3ff000000e10742b */ /* 0x000fc80000000804 */
[----:B------:R-:W-:-:S04]  /*ecc0*/  @!P1 DFMA R6, R6, 2, -R10 ;  /* 0x400000000606982b */ /* 0x000fc8000000080a */
[----:B------:R-:W-:-:S06]  /*ecd0*/  DFMA R10, R14, R16, R14 ;  /* 0x000000100e0a722b */ /* 0x000fcc000000000e */
[----:B------:R-:W-:Y:S02]  /*ece0*/  @!P1 LOP3.LUT R18, R7, 0x7ff00000, RZ, 0xc0, !PT ;  /* 0x7ff0000007129812 */ /* 0x000fe400078ec0ff */
[----:B------:R-:W-:-:S03]  /*ecf0*/  DMUL R16, R10, R6 ;  /* 0x000000060a107228 */ /* 0x000fc60000000000 */
[----:B------:R-:W-:-:S05]  /*ed00*/  VIADD R20, R18, 0xffffffff ;  /* 0xffffffff12147836 */ /* 0x000fca0000000000 */
[----:B------:R-:W-:Y:S01]  /*ed10*/  DFMA R14, R16, -R4, R6 ;  /* 0x80000004100e722b */ /* 0x000fe20000000006 */
[----:B------:R-:W-:-:S04]  /*ed20*/  ISETP.GT.U32.AND P0, PT, R20, 0x7feffffe, PT ;  /* 0x7feffffe1400780c */ /* 0x000fc80003f04070 */
[----:B------:R-:W-:-:S03]  /*ed30*/  ISETP.GT.U32.OR P0, PT, R21, 0x7feffffe, P0 ;  /* 0x7feffffe1500780c */ /* 0x000fc60000704470 */
[----:B------:R-:W-:-:S10]  /*ed40*/  DFMA R10, R10, R14, R16 ;  /* 0x0000000e0a0a722b */ /* 0x000fd40000000010 */
[----:B------:R-:W-:Y:S05]  /*ed50*/  @P0 BRA `(.L_x_64) ;  /* 0x0000000000680947 */ /* 0x000fea0003800000 */
[----:B------:R-:W-:Y:S02]  /*ed60*/  IMAD.MOV.U32 R3, RZ, RZ, 0x40100000 ;  /* 0x40100000ff037424 */ /* 0x000fe400078e00ff */
[----:B------:R-:W-:-:S03]  /*ed70*/  IMAD.MOV.U32 R2, RZ, RZ, RZ ;  /* 0x000000ffff027224 */ /* 0x000fc600078e00ff */
[----:B------:R-:W-:-:S04]  /*ed80*/  VIADDMNMX R12, R12, -R3, 0xb9600000, !PT ;  /* 0xb96000000c0c7446 */ /* 0x000fc80007800903 */
[----:B------:R-:W-:-:S05]  /*ed90*/  VIMNMX R12, PT, PT, R12, 0x46a00000, PT ;  /* 0x46a000000c0c7848 */ /* 0x000fca0003fe0100 */
[----:B------:R-:W-:-:S04]  /*eda0*/  IMAD.IADD R14, R12, 0x1, -R13 ;  /* 0x000000010c0e7824 */ /* 0x000fc800078e0a0d */
[----:B------:R-:W-:-:S06]  /*edb0*/  VIADD R3, R14, 0x7fe00000 ;  /* 0x7fe000000e037836 */ /* 0x000fcc0000000000 */
[----:B------:R-:W-:-:S10]  /*edc0*/  DMUL R12, R10, R2 ;  /* 0x000000020a0c7228 */ /* 0x000fd40000000000 */
[----:B------:R-:W-:-:S13]  /*edd0*/  FSETP.GTU.AND P0, PT, |R13|, 1.469367938527859385e-39, PT ;  /* 0x001000000d00780b */ /* 0x000fda0003f0c200 */
[----:B------:R-:W-:Y:S05]  /*ede0*/  @P0 BRA `(.L_x_65) ;  /* 0x0000000000880947 */ /* 0x000fea0003800000 */
[----:B------:R-:W-:-:S10]  /*edf0*/  DFMA R4, R10, -R4, R6 ;  /* 0x800000040a04722b */ /* 0x000fd40000000006 */
[C---:B------:R-:W-:Y:S02]  /*ee00*/  FSETP.NEU.AND P0, PT, R5.reuse, RZ, PT ;  /* 0x000000ff0500720b */ /* 0x040fe40003f0d000 */
[----:B------:R-:W-:-:S04]  /*ee10*/  LOP3.LUT R2, R5, 0x40140000, RZ, 0x3c, !PT ;  /* 0x4014000005027812 */ /* 0x000fc800078e3cff */
[----:B------:R-:W-:Y:S01]  /*ee20*/  LOP3.LUT R7, R2, 0x80000000, RZ, 0xc0, !PT ;  /* 0x8000000002077812 */ /* 0x000fe200078ec0ff */
[----:B------:R-:W-:-:S03]  /*ee30*/  IMAD.MOV.U32 R2, RZ, RZ, RZ ;  /* 0x000000ffff027224 */ /* 0x000fc600078e00ff */
[----:B------:R-:W-:-:S03]  /*ee40*/  LOP3.LUT R3, R7, R3, RZ, 0xfc, !PT ;  /* 0x0000000307037212 */ /* 0x000fc600078efcff */
[----:B------:R-:W-:Y:S05]  /*ee50*/  @!P0 BRA `(.L_x_65) ;  /* 0x00000000006c8947 */ /* 0x000fea0003800000 */
[----:B------:R-:W-:Y:S01]  /*ee60*/  IMAD.MOV R5, RZ, RZ, -R14 ;  /* 0x000000ffff057224 */ /* 0x000fe200078e0a0e */
[----:B------:R-:W-:Y:S01]  /*ee70*/  DMUL.RP R2, R10, R2 ;  /* 0x000000020a027228 */ /* 0x000fe20000008000 */
[----:B------:R-:W-:-:S06]  /*ee80*/  IMAD.MOV.U32 R4, RZ, RZ, RZ ;  /* 0x000000ffff047224 */ /* 0x000fcc00078e00ff */
[----:B------:R-:W-:-:S03]  /*ee90*/  DFMA R4, R12, -R4, R10 ;  /* 0x800000040c04722b */ /* 0x000fc6000000000a */
[----:B------:R-:W-:-:S03]  /*eea0*/  LOP3.LUT R7, R3, R7, RZ, 0x3c, !PT ;  /* 0x0000000703077212 */ /* 0x000fc600078e3cff */
[----:B------:R-:W-:-:S04]  /*eeb0*/  IADD3 R4, PT, PT, -R14, -0x43300000, RZ ;  /* 0xbcd000000e047810 */ /* 0x000fc80007ffe1ff */
[----:B------:R-:W-:-:S04]  /*eec0*/  FSETP.NEU.AND P0, PT, |R5|, R4, PT ;  /* 0x000000040500720b */ /* 0x000fc80003f0d200 */
[----:B------:R-:W-:Y:S02]  /*eed0*/  FSEL R12, R2, R12, !P0 ;  /* 0x0000000c020c7208 */ /* 0x000fe40004000000 */
[----:B------:R-:W-:Y:S01]  /*eee0*/  FSEL R13, R7, R13, !P0 ;  /* 0x0000000d070d7208 */ /* 0x000fe20004000000 */
[----:B------:R-:W-:Y:S06]  /*eef0*/  BRA `(.L_x_65) ;  /* 0x0000000000447947 */ /* 0x000fec0003800000 */
.L_x_64:
[----:B------:R-:W-:-:S14]  /*ef00*/  DSETP.NAN.AND P0, PT, R2, R2, PT ;  /* 0x000000020200722a */ /* 0x000fdc0003f08000 */
[----:B------:R-:W-:Y:S05]  /*ef10*/  @P0 BRA `(.L_x_66) ;  /* 0x0000000000340947 */ /* 0x000fea0003800000 */
[----:B------:R-:W-:Y:S01]  /*ef20*/  ISETP.NE.AND P0, PT, R18, R19, PT ;  /* 0x000000131200720c */ /* 0x000fe20003f05270 */
[----:B------:R-:W-:Y:S02]  /*ef30*/  IMAD.MOV.U32 R12, RZ, RZ, 0x0 ;  /* 0x00000000ff0c7424 */ /* 0x000fe400078e00ff */
[----:B------:R-:W-:-:S10]  /*ef40*/  IMAD.MOV.U32 R13, RZ, RZ, -0x80000 ;  /* 0xfff80000ff0d7424 */ /* 0x000fd400078e00ff */
[----:B------:R-:W-:Y:S05]  /*ef50*/  @!P0 BRA `(.L_x_65) ;  /* 0x00000000002c8947 */ /* 0x000fea0003800000 */
[----:B------:R-:W-:Y:S02]  /*ef60*/  ISETP.NE.AND P0, PT, R18, 0x7ff00000, PT ;  /* 0x7ff000001200780c */ /* 0x000fe40003f05270 */
[----:B------:R-:W-:Y:S02]  /*ef70*/  LOP3.LUT R2, R3, 0x40140000, RZ, 0x3c, !PT ;  /* 0x4014000003027812 */ /* 0x000fe400078e3cff */
[----:B------:R-:W-:Y:S02]  /*ef80*/  ISETP.EQ.OR P0, PT, R19, RZ, !P0 ;  /* 0x000000ff1300720c */ /* 0x000fe40004702670 */
[----:B------:R-:W-:-:S11]  /*ef90*/  LOP3.LUT R13, R2, 0x80000000, RZ, 0xc0, !PT ;  /* 0x80000000020d7812 */ /* 0x000fd600078ec0ff */
[----:B------:R-:W-:Y:S01]  /*efa0*/  @P0 LOP3.LUT R2, R13, 0x7ff00000, RZ, 0xfc, !PT ;  /* 0x7ff000000d020812 */ /* 0x000fe200078efcff */
[----:B------:R-:W-:Y:S02]  /*efb0*/  @!P0 IMAD.MOV.U32 R12, RZ, RZ, RZ ;  /* 0x000000ffff0c8224 */ /* 0x000fe400078e00ff */
[----:B------:R-:W-:Y:S02]  /*efc0*/  @P0 IMAD.MOV.U32 R12, RZ, RZ, RZ ;  /* 0x000000ffff0c0224 */ /* 0x000fe400078e00ff */
[----:B------:R-:W-:Y:S01]  /*efd0*/  @P0 IMAD.MOV.U32 R13, RZ, RZ, R2 ;  /* 0x000000ffff0d0224 */ /* 0x000fe200078e0002 */
[----:B------:R-:W-:Y:S06]  /*efe0*/  BRA `(.L_x_65) ;  /* 0x0000000000087947 */ /* 0x000fec0003800000 */
.L_x_66:
[----:B------:R-:W-:Y:S01]  /*eff0*/  LOP3.LUT R13, R3, 0x80000, RZ, 0xfc, !PT ;  /* 0x00080000030d7812 */ /* 0x000fe200078efcff */
[----:B------:R-:W-:-:S07]  /*f000*/  IMAD.MOV.U32 R12, RZ, RZ, R2 ;  /* 0x000000ffff0c7224 */ /* 0x000fce00078e0002 */
.L_x_65:
[----:B------:R-:W-:Y:S05]  /*f010*/  BSYNC.RECONVERGENT B1 ;  /* 0x0000000000017941 */ /* 0x000fea0003800200 */
.L_x_63:
[----:B------:R-:W-:Y:S02]  /*f020*/  IMAD.MOV.U32 R2, RZ, RZ, R0 ;  /* 0x000000ffff027224 */ /* 0x000fe400078e0000 */
[----:B------:R-:W-:-:S04]  /*f030*/  IMAD.MOV.U32 R3, RZ, RZ, 0x0 ;  /* 0x00000000ff037424 */ /* 0x000fc800078e00ff */
[----:B------:R-:W-:Y:S05]  /*f040*/  RET.REL.NODEC R2 `(_Z6evolveP10IndividualS0_) ;  /* 0xffffff0c02ec7950 */ /* 0x000fea0003c3ffff */
.L_x_67:
[----:B------:R-:W-:-:S00]  /*f050*/  BRA `(.L_x_67) ;  /* 0xfffffffc00fc7947 */ /* 0x000fc0000383ffff */
[----:B------:R-:W-:-:S00]  /*f060*/  NOP ;  /* 0x0000000000007918 */ /* 0x000fc00000000000 */
        /* <DEDUP_REMOVED lines=9> */
.L_x_68:


//--------------------- .nv.global.init           --------------------------
	.section	.nv.global.init,"aw",@progbits
	.align	4
.nv.global.init:
	.type		mrg32k3aM1SubSeq,@object
	.size		mrg32k3aM1SubSeq,(mrg32k3aM2SubSeq - mrg32k3aM1SubSeq)
mrg32k3aM1SubSeq:
        /*0000*/ 	.byte	0x0b, 0xcc, 0xee, 0x04, 0x73, 0x29, 0x8b, 0x6f, 0xf6, 0x53, 0x03, 0xf6, 0x23, 0xf6, 0xea, 0xda
        /* <DEDUP_REMOVED lines=125> */
	.type		mrg32k3aM2SubSeq,@object
	.size		mrg32k3aM2SubSeq,(mrg32k3aM1 - mrg32k3aM2SubSeq)
mrg32k3aM2SubSeq:
        /* <DEDUP_REMOVED lines=126> */
	.type		mrg32k3aM1,@object
	.size		mrg32k3aM1,(mrg32k3aM1Seq - mrg32k3aM1)
mrg32k3aM1:
        /* <DEDUP_REMOVED lines=144> */
	.type		mrg32k3aM1Seq,@object
	.size		mrg32k3aM1Seq,(mrg32k3aM2 - mrg32k3aM1Seq)
mrg32k3aM1Seq:
        /* <DEDUP_REMOVED lines=144> */
	.type		mrg32k3aM2,@object
	.size		mrg32k3aM2,(mrg32k3aM2Seq - mrg32k3aM2)
mrg32k3aM2:
        /* <DEDUP_REMOVED lines=144> */
	.type		mrg32k3aM2Seq,@object
	.size		mrg32k3aM2Seq,(precalc_xorwow_matrix - mrg32k3aM2Seq)
mrg32k3aM2Seq:
        /* <DEDUP_REMOVED lines=144> */
	.type		precalc_xorwow_matrix,@object
	.size		precalc_xorwow_matrix,(precalc_xorwow_offset_matrix - precalc_xorwow_matrix)
precalc_xorwow_matrix:
        /* <DEDUP_REMOVED lines=6400> */
	.type		precalc_xorwow_offset_matrix,@object
	.size		precalc_xorwow_offset_matrix,(.L_1 - precalc_xorwow_offset_matrix)
precalc_xorwow_offset_matrix:
        /* <DEDUP_REMOVED lines=6400> */
.L_1:


//--------------------- .nv.shared._Z6evolveP10IndividualS0_ --------------------------
	.section	.nv.shared._Z6evolveP10IndividualS0_,"aw",@nobits
	.sectionflags	@""
	.align	8
.nv.shared._Z6evolveP10IndividualS0_:
	.zero		9216


//--------------------- .nv.shared.reserved.0     --------------------------
	.section	.nv.shared.reserved.0,"aw",@nobits
	.weak		__nv_reservedSMEM_offset_0_alias
	.size		__nv_reservedSMEM_offset_0_alias, 0, 64
	.other		__nv_reservedSMEM_offset_0_alias,@"STO_CUDA_RESERVED_SHARED STV_DEFAULT"
__nv_reservedSMEM_offset_0_alias:
	.zero		0
	.zero		64


//--------------------- .nv.constant0._Z6evolveP10IndividualS0_ --------------------------
	.section	.nv.constant0._Z6evolveP10IndividualS0_,"a",@progbits
	.sectionflags	@""
	.align	4
.nv.constant0._Z6evolveP10IndividualS0_:
	.zero		912


//--------------------- SYMBOLS --------------------------

	.type		.nv.reservedSmem.offset0,@object
	.size		.nv.reservedSmem.offset0,0x4
	.type		.nv.reservedSmem.cap,@object
	.size		.nv.reservedSmem.cap,0x4
